	.target	sm_90a

	.elftype	@"ET_EXEC"


//--------------------- .note.nv.tkinfo           --------------------------
	.section	.note.nv.tkinfo,"",@"SHT_NOTE"
	.sectionflags	@"SHF_NOTE_NV_TKINFO"
	.tkinfo
        /*0018*/ 	.word	0x00000002
        /*0030*/ 	.string	""
        /*0030*/ 	.string	"ptxas"
        /*0030*/ 	.string	"Cuda compilation tools, release 13.0, V13.0.88"
        /*0030*/ 	.string	"Build cuda_13.0.r13.0/compiler.36424714_0"
        /*0030*/ 	.string	"-arch sm_90a -m 64 "



//--------------------- .note.nv.cuinfo           --------------------------
	.section	.note.nv.cuinfo,"",@"SHT_NOTE"
	.sectionflags	@"SHF_NOTE_NV_CUINFO"
        /*0018*/ 	.short	0x0002
        /*001a*/ 	.short	0x005a
        /*001c*/ 	.short	0x0082
	.zero		2


//--------------------- .nv.info                  --------------------------
	.section	.nv.info,"",@"SHT_CUDA_INFO"
	.align	4


	//----- nvinfo : EIATTR_REGCOUNT
	.align		4
        /*0000*/ 	.byte	0x04, 0x2f
        /*0002*/ 	.short	(.L_12 - .L_11)
	.align		4
.L_11:
        /*0004*/ 	.word	index@(_ZN7cutlass13device_kernelINS_4gemm6kernel13GemmUniversalIN4cute5tupleIJiiiiEEENS1_10collective13CollectiveMmaINS1_37MainloopSm90TmaGmmaWarpSpecializedFP8ILi9ENS5_IJNS4_1CILi1EEENSA_ILi2EEESB_EEENS1_32KernelTmaWarpSpecializedPingpongEEENS5_IJNSA_ILi64EEENSA_ILi128EEESH_EEENS_12float_e4m3_tENS5_IJlSB_lEEESJ_SK_NS4_8TiledMMAINS4_8MMA_AtomIJNS4_4SM904GMMA31MMA_64x128x32_F32E4M3E4M3_SS_TNILNSO_7ScaleInE1ELSQ_1EEEEEENS4_6LayoutINS5_IJSB_SB_SB_EEENS5_IJNSA_ILi0EEESV_SV_EEEEENS5_IJNS4_10UnderscoreESY_SY_EEEEENS4_23SM90_TMA_LOAD_MULTICASTENS4_14ComposedLayoutINS4_7SwizzleILi3ELi4ELi3EEENS4_18smem_ptr_flag_bitsILi8EEENST_INS5_IJNSA_ILi8EEESH_EEENS5_IJSH_SB_EEEEEEEvNS4_8identityENS4_13SM90_TMA_LOADES1B_vS1C_EENS_8epilogue10collective6detail29Sm90TmaWarpSpecializedAdapterINS1G_15DefaultEpilogueISJ_SK_SK_NS1F_6thread17LinearCombinationISJ_Li1EffLNS1K_9ScaleType4KindE0ELNS_15FloatRoundStyleE2ESJ_EENS1_15EpilogueDefaultEEEEEvvEEEEvNT_6ParamsE)
        /*0008*/ 	.word	0x000000a8


	//----- nvinfo : EIATTR_FRAME_SIZE
	.align		4
.L_12:
        /*000c*/ 	.byte	0x04, 0x11
        /*000e*/ 	.short	(.L_14 - .L_13)
	.align		4
.L_13:
        /*0010*/ 	.word	index@(_ZN7cutlass13device_kernelINS_4gemm6kernel13GemmUniversalIN4cute5tupleIJiiiiEEENS1_10collective13CollectiveMmaINS1_37MainloopSm90TmaGmmaWarpSpecializedFP8ILi9ENS5_IJNS4_1CILi1EEENSA_ILi2EEESB_EEENS1_32KernelTmaWarpSpecializedPingpongEEENS5_IJNSA_ILi64EEENSA_ILi128EEESH_EEENS_12float_e4m3_tENS5_IJlSB_lEEESJ_SK_NS4_8TiledMMAINS4_8MMA_AtomIJNS4_4SM904GMMA31MMA_64x128x32_F32E4M3E4M3_SS_TNILNSO_7ScaleInE1ELSQ_1EEEEEENS4_6LayoutINS5_IJSB_SB_SB_EEENS5_IJNSA_ILi0EEESV_SV_EEEEENS5_IJNS4_10UnderscoreESY_SY_EEEEENS4_23SM90_TMA_LOAD_MULTICASTENS4_14ComposedLayoutINS4_7SwizzleILi3ELi4ELi3EEENS4_18smem_ptr_flag_bitsILi8EEENST_INS5_IJNSA_ILi8EEESH_EEENS5_IJSH_SB_EEEEEEEvNS4_8identityENS4_13SM90_TMA_LOADES1B_vS1C_EENS_8epilogue10collective6detail29Sm90TmaWarpSpecializedAdapterINS1G_15DefaultEpilogueISJ_SK_SK_NS1F_6thread17LinearCombinationISJ_Li1EffLNS1K_9ScaleType4KindE0ELNS_15FloatRoundStyleE2ESJ_EENS1_15EpilogueDefaultEEEEEvvEEEEvNT_6ParamsE)
        /*0014*/ 	.word	0x00000000


	//----- nvinfo : EIATTR_MIN_STACK_SIZE
	.align		4
.L_14:
        /*0018*/ 	.byte	0x04, 0x12
        /*001a*/ 	.short	(.L_16 - .L_15)
	.align		4
.L_15:
        /*001c*/ 	.word	index@(_ZN7cutlass13device_kernelINS_4gemm6kernel13GemmUniversalIN4cute5tupleIJiiiiEEENS1_10collective13CollectiveMmaINS1_37MainloopSm90TmaGmmaWarpSpecializedFP8ILi9ENS5_IJNS4_1CILi1EEENSA_ILi2EEESB_EEENS1_32KernelTmaWarpSpecializedPingpongEEENS5_IJNSA_ILi64EEENSA_ILi128EEESH_EEENS_12float_e4m3_tENS5_IJlSB_lEEESJ_SK_NS4_8TiledMMAINS4_8MMA_AtomIJNS4_4SM904GMMA31MMA_64x128x32_F32E4M3E4M3_SS_TNILNSO_7ScaleInE1ELSQ_1EEEEEENS4_6LayoutINS5_IJSB_SB_SB_EEENS5_IJNSA_ILi0EEESV_SV_EEEEENS5_IJNS4_10UnderscoreESY_SY_EEEEENS4_23SM90_TMA_LOAD_MULTICASTENS4_14ComposedLayoutINS4_7SwizzleILi3ELi4ELi3EEENS4_18smem_ptr_flag_bitsILi8EEENST_INS5_IJNSA_ILi8EEESH_EEENS5_IJSH_SB_EEEEEEEvNS4_8identityENS4_13SM90_TMA_LOADES1B_vS1C_EENS_8epilogue10collective6detail29Sm90TmaWarpSpecializedAdapterINS1G_15DefaultEpilogueISJ_SK_SK_NS1F_6thread17LinearCombinationISJ_Li1EffLNS1K_9ScaleType4KindE0ELNS_15FloatRoundStyleE2ESJ_EENS1_15EpilogueDefaultEEEEEvvEEEEvNT_6ParamsE)
        /*0020*/ 	.word	0x00000000
.L_16:


//--------------------- .nv.compat                --------------------------
	.section	.nv.compat,"",@"SHT_CUDA_COMPAT_INFO"
	.align	4
        /*0000*/ 	.byte	0x02, 0x09, 0x01, 0x00, 0x02, 0x02, 0x04, 0x00, 0x02, 0x05, 0x05, 0x00, 0x03, 0x07, 0x01, 0x01
        /*0010*/ 	.byte	0x02, 0x03, 0x01, 0x00, 0x02, 0x06, 0x01, 0x00, 0x04, 0x0b, 0x08, 0x00, 0x00, 0x00, 0x00, 0x00
        /*0020*/ 	.byte	0x00, 0x00, 0x00, 0x00


//--------------------- .nv.info._ZN7cutlass13device_kernelINS_4gemm6kernel13GemmUniversalIN4cute5tupleIJiiiiEEENS1_10collective13CollectiveMmaINS1_37MainloopSm90TmaGmmaWarpSpecializedFP8ILi9ENS5_IJNS4_1CILi1EEENSA_ILi2EEESB_EEENS1_32KernelTmaWarpSpecializedPingpongEEENS5_IJNSA_ILi64EEENSA_ILi128EEESH_EEENS_12float_e4m3_tENS5_IJlSB_lEEESJ_SK_NS4_8TiledMMAINS4_8MMA_AtomIJNS4_4SM904GMMA31MMA_64x128x32_F32E4M3E4M3_SS_TNILNSO_7ScaleInE1ELSQ_1EEEEEENS4_6LayoutINS5_IJSB_SB_SB_EEENS5_IJNSA_ILi0EEESV_SV_EEEEENS5_IJNS4_10UnderscoreESY_SY_EEEEENS4_23SM90_TMA_LOAD_MULTICASTENS4_14ComposedLayoutINS4_7SwizzleILi3ELi4ELi3EEENS4_18smem_ptr_flag_bitsILi8EEENST_INS5_IJNSA_ILi8EEESH_EEENS5_IJSH_SB_EEEEEEEvNS4_8identityENS4_13SM90_TMA_LOADES1B_vS1C_EENS_8epilogue10collective6detail29Sm90TmaWarpSpecializedAdapterINS1G_15DefaultEpilogueISJ_SK_SK_NS1F_6thread17LinearCombinationISJ_Li1EffLNS1K_9ScaleType4KindE0ELNS_15FloatRoundStyleE2ESJ_EENS1_15EpilogueDefaultEEEEEvvEEEEvNT_6ParamsE --------------------------
	.section	.nv.info._ZN7cutlass13device_kernelINS_4gemm6kernel13GemmUniversalIN4cute5tupleIJiiiiEEENS1_10collective13CollectiveMmaINS1_37MainloopSm90TmaGmmaWarpSpecializedFP8ILi9ENS5_IJNS4_1CILi1EEENSA_ILi2EEESB_EEENS1_32KernelTmaWarpSpecializedPingpongEEENS5_IJNSA_ILi64EEENSA_ILi128EEESH_EEENS_12float_e4m3_tENS5_IJlSB_lEEESJ_SK_NS4_8TiledMMAINS4_8MMA_AtomIJNS4_4SM904GMMA31MMA_64x128x32_F32E4M3E4M3_SS_TNILNSO_7ScaleInE1ELSQ_1EEEEEENS4_6LayoutINS5_IJSB_SB_SB_EEENS5_IJNSA_ILi0EEESV_SV_EEEEENS5_IJNS4_10UnderscoreESY_SY_EEEEENS4_23SM90_TMA_LOAD_MULTICASTENS4_14ComposedLayoutINS4_7SwizzleILi3ELi4ELi3EEENS4_18smem_ptr_flag_bitsILi8EEENST_INS5_IJNSA_ILi8EEESH_EEENS5_IJSH_SB_EEEEEEEvNS4_8identityENS4_13SM90_TMA_LOADES1B_vS1C_EENS_8epilogue10collective6detail29Sm90TmaWarpSpecializedAdapterINS1G_15DefaultEpilogueISJ_SK_SK_NS1F_6thread17LinearCombinationISJ_Li1EffLNS1K_9ScaleType4KindE0ELNS_15FloatRoundStyleE2ESJ_EENS1_15EpilogueDefaultEEEEEvvEEEEvNT_6ParamsE,"",@"SHT_CUDA_INFO"
	.sectionflags	@""
	.align	4


	//----- nvinfo : EIATTR_CUDA_API_VERSION
	.align		4
        /*0000*/ 	.byte	0x04, 0x37
        /*0002*/ 	.short	(.L_18 - .L_17)
.L_17:
        /*0004*/ 	.word	0x00000082


	//----- nvinfo : EIATTR_KPARAM_INFO
	.align		4
.L_18:
        /*0008*/ 	.byte	0x04, 0x17
        /*000a*/ 	.short	(.L_20 - .L_19)
.L_19:
        /*000c*/ 	.word	0x00000000
        /*0010*/ 	.short	0x0000
        /*0012*/ 	.short	0x0070
        /*0014*/ 	.byte	0x00, 0xf0, 0x01, 0x10


	//----- nvinfo : EIATTR_SPARSE_MMA_MASK
	.align		4
.L_20:
        /*0018*/ 	.byte	0x03, 0x50
        /*001a*/ 	.short	0x0000


	//----- nvinfo : EIATTR_MAXREG_COUNT
	.align		4
        /*001c*/ 	.byte	0x03, 0x1b
        /*001e*/ 	.short	0x00a8


	//----- nvinfo : EIATTR_NUM_BARRIERS
	.align		4
        /*0020*/ 	.byte	0x02, 0x4c
        /*0022*/ 	.byte	0x01
	.zero		1


	//----- nvinfo : EIATTR_MERCURY_ISA_VERSION
	.align		4
        /*0024*/ 	.byte	0x03, 0x5f
        /*0026*/ 	.short	0x0101


	//----- nvinfo : EIATTR_INT_WARP_WIDE_INSTR_OFFSETS
	.align		4
        /*0028*/ 	.byte	0x04, 0x31
        /*002a*/ 	.short	(.L_22 - .L_21)


	//   ....[0]....
.L_21:
        /*002c*/ 	.word	0x00000580


	//   ....[1]....
        /*0030*/ 	.word	0x000005c0


	//   ....[2]....
        /*0034*/ 	.word	0x00000710


	//   ....[3]....
        /*0038*/ 	.word	0x00000720


	//   ....[4]....
        /*003c*/ 	.word	0x00000740


	//   ....[5]....
        /*0040*/ 	.word	0x00000750


	//   ....[6]....
        /*0044*/ 	.word	0x000007e0


	//   ....[7]....
        /*0048*/ 	.word	0x00000840


	//   ....[8]....
        /*004c*/ 	.word	0x000032c0


	//----- nvinfo : EIATTR_COOP_GROUP_MASK_REGIDS
	.align		4
.L_22:
        /*0050*/ 	.byte	0x04, 0x29
        /*0052*/ 	.short	(.L_24 - .L_23)


	//   ....[0]....
.L_23:
        /*0054*/ 	.word	0xffffffff


	//   ....[1]....
        /*0058*/ 	.word	0xffffffff


	//   ....[2]....
        /*005c*/ 	.word	0xffffffff


	//   ....[3]....
        /*0060*/ 	.word	0xffffffff


	//   ....[4]....
        /*0064*/ 	.word	0xffffffff


	//   ....[5]....
        /*0068*/ 	.word	0xffffffff


	//   ....[6]....
        /*006c*/ 	.word	0xffffffff


	//----- nvinfo : EIATTR_COOP_GROUP_INSTR_OFFSETS
	.align		4
.L_24:
        /*0070*/ 	.byte	0x04, 0x28
        /*0072*/ 	.short	(.L_26 - .L_25)


	//   ....[0]....
.L_25:
        /*0074*/ 	.word	0x00000060


	//   ....[1]....
        /*0078*/ 	.word	0x00000070


	//   ....[2]....
        /*007c*/ 	.word	0x00000130


	//   ....[3]....
        /*0080*/ 	.word	0x000003a0


	//   ....[4]....
        /*0084*/ 	.word	0x000003e0


	//   ....[5]....
        /*0088*/ 	.word	0x00000460


	//   ....[6]....
        /*008c*/ 	.word	0x000009a0


	//----- nvinfo : EIATTR_REG_RECONFIG
	.align		4
.L_26:
        /*0090*/ 	.byte	0x01, 0x54
	.zero		2


	//----- nvinfo : EIATTR_MBARRIER_INSTR_OFFSETS
	.align		4
        /*0094*/ 	.byte	0x04, 0x39
        /*0096*/ 	.short	(.L_28 - .L_27)


	//   ....[0]....
.L_27:
        /*0098*/ 	.word	0x00000260
        /*009c*/ 	.word	0x000000ff
        /*00a0*/ 	.word	0x00000000
        /*00a4*/ 	.short	0x0100
        /*00a6*/ 	.byte	0x08
	.zero		1


	//   ....[1]....
        /*00a8*/ 	.word	0x00000270
        /*00ac*/ 	.word	0x000000ff
        /*00b0*/ 	.word	0x00000048
        /*00b4*/ 	.short	0x0100
        /*00b6*/ 	.byte	0x08
	.zero		1


	//   ....[2]....
        /*00b8*/ 	.word	0x00000280
        /*00bc*/ 	.word	0x000000ff
        /*00c0*/ 	.word	0x00000008
        /*00c4*/ 	.short	0x0100
        /*00c6*/ 	.byte	0x08
	.zero		1


	//   ....[3]....
        /*00c8*/ 	.word	0x00000290
        /*00cc*/ 	.word	0x000000ff
        /*00d0*/ 	.word	0x00000050
        /*00d4*/ 	.short	0x0100
        /*00d6*/ 	.byte	0x08
	.zero		1


	//   ....[4]....
        /*00d8*/ 	.word	0x000002a0
        /*00dc*/ 	.word	0x000000ff
        /*00e0*/ 	.word	0x00000010
        /*00e4*/ 	.short	0x0100
        /*00e6*/ 	.byte	0x08
	.zero		1


	//   ....[5]....
        /*00e8*/ 	.word	0x000002b0
        /*00ec*/ 	.word	0x000000ff
        /*00f0*/ 	.word	0x00000058
        /*00f4*/ 	.short	0x0100
        /*00f6*/ 	.byte	0x08
	.zero		1


	//   ....[6]....
        /*00f8*/ 	.word	0x000002c0
        /*00fc*/ 	.word	0x000000ff
        /*0100*/ 	.word	0x00000018
        /*0104*/ 	.short	0x0100
        /*0106*/ 	.byte	0x08
	.zero		1


	//   ....[7]....
        /*0108*/ 	.word	0x000002d0
        /*010c*/ 	.word	0x000000ff
        /*0110*/ 	.word	0x00000060
        /*0114*/ 	.short	0x0100
        /*0116*/ 	.byte	0x08
	.zero		1


	//   ....[8]....
        /*0118*/ 	.word	0x000002e0
        /*011c*/ 	.word	0x000000ff
        /*0120*/ 	.word	0x00000020
        /*0124*/ 	.short	0x0100
        /*0126*/ 	.byte	0x08
	.zero		1


	//   ....[9]....
        /*0128*/ 	.word	0x000002f0
        /*012c*/ 	.word	0x000000ff
        /*0130*/ 	.word	0x00000068
        /*0134*/ 	.short	0x0100
        /*0136*/ 	.byte	0x08
	.zero		1


	//   ....[10]....
        /*0138*/ 	.word	0x00000300
        /*013c*/ 	.word	0x000000ff
        /*0140*/ 	.word	0x00000028
        /*0144*/ 	.short	0x0100
        /*0146*/ 	.byte	0x08
	.zero		1


	//   ....[11]....
        /*0148*/ 	.word	0x00000310
        /*014c*/ 	.word	0x000000ff
        /*0150*/ 	.word	0x00000070
        /*0154*/ 	.short	0x0100
        /*0156*/ 	.byte	0x08
	.zero		1


	//   ....[12]....
        /*0158*/ 	.word	0x00000320
        /*015c*/ 	.word	0x000000ff
        /*0160*/ 	.word	0x00000030
        /*0164*/ 	.short	0x0100
        /*0166*/ 	.byte	0x08
	.zero		1


	//   ....[13]....
        /*0168*/ 	.word	0x00000330
        /*016c*/ 	.word	0x000000ff
        /*0170*/ 	.word	0x00000078
        /*0174*/ 	.short	0x0100
        /*0176*/ 	.byte	0x08
	.zero		1


	//   ....[14]....
        /*0178*/ 	.word	0x00000340
        /*017c*/ 	.word	0x000000ff
        /*0180*/ 	.word	0x00000038
        /*0184*/ 	.short	0x0100
        /*0186*/ 	.byte	0x08
	.zero		1


	//   ....[15]....
        /*0188*/ 	.word	0x00000350
        /*018c*/ 	.word	0x000000ff
        /*0190*/ 	.word	0x00000080
        /*0194*/ 	.short	0x0100
        /*0196*/ 	.byte	0x08
	.zero		1


	//   ....[16]....
        /*0198*/ 	.word	0x00000360
        /*019c*/ 	.word	0x000000ff
        /*01a0*/ 	.word	0x00000040
        /*01a4*/ 	.short	0x0100
        /*01a6*/ 	.byte	0x08
	.zero		1


	//   ....[17]....
        /*01a8*/ 	.word	0x00000370
        /*01ac*/ 	.word	0x000000ff
        /*01b0*/ 	.word	0x00000088
        /*01b4*/ 	.short	0x0100
        /*01b6*/ 	.byte	0x08
	.zero		1


	//   ....[18]....
        /*01b8*/ 	.word	0x00000870
        /*01bc*/ 	.word	0x000000ff
        /*01c0*/ 	.word	0x000000c0
        /*01c4*/ 	.short	0x0100
        /*01c6*/ 	.byte	0x08
	.zero		1


	//   ....[19]....
        /*01c8*/ 	.word	0x00000900
        /*01cc*/ 	.word	0x000000ff
        /*01d0*/ 	.word	0x000000c8
        /*01d4*/ 	.short	0x0100
        /*01d6*/ 	.byte	0x08
	.zero		1


	//   ....[20]....
        /*01d8*/ 	.word	0x00000920
        /*01dc*/ 	.word	0x000000ff
        /*01e0*/ 	.word	0x000000a0
        /*01e4*/ 	.short	0x0100
        /*01e6*/ 	.byte	0x09
	.zero		1


	//   ....[21]....
        /*01e8*/ 	.word	0x00000930
        /*01ec*/ 	.word	0x000000ff
        /*01f0*/ 	.word	0x000000a8
        /*01f4*/ 	.short	0x0100
        /*01f6*/ 	.byte	0x09
	.zero		1


	//   ....[22]....
        /*01f8*/ 	.word	0x00000940
        /*01fc*/ 	.word	0x000000ff
        /*0200*/ 	.word	0x000000b0
        /*0204*/ 	.short	0x0100
        /*0206*/ 	.byte	0x09
	.zero		1


	//   ....[23]....
        /*0208*/ 	.word	0x00000950
        /*020c*/ 	.word	0x000000ff
        /*0210*/ 	.word	0x000000b8
        /*0214*/ 	.short	0x0100
        /*0216*/ 	.byte	0x09
	.zero		1


	//   ....[24]....
        /*0218*/ 	.word	0x000016b0
        /*021c*/ 	.word	0x000000ff
        /*0220*/ 	.word	0xfffffff8
        /*0224*/ 	.short	0x010a
        /*0226*/ 	.byte	0x0b
	.zero		1


	//   ....[25]....
        /*0228*/ 	.word	0x00001b90
        /*022c*/ 	.word	0x000000ff
        /*0230*/ 	.word	0x00000000
        /*0234*/ 	.short	0x010a
        /*0236*/ 	.byte	0x06
	.zero		1


	//   ....[26]....
        /*0238*/ 	.word	0x00001bd0
        /*023c*/ 	.word	0x000000ff
        /*0240*/ 	.word	0x00000000
        /*0244*/ 	.short	0x010a
        /*0246*/ 	.byte	0x06
	.zero		1


	//   ....[27]....
        /*0248*/ 	.word	0x00002590
        /*024c*/ 	.word	0x000000ff
        /*0250*/ 	.word	0x00000000
        /*0254*/ 	.short	0x010a
        /*0256*/ 	.byte	0x10
	.zero		1


	//   ....[28]....
        /*0258*/ 	.word	0x000025d0
        /*025c*/ 	.word	0x000000ff
        /*0260*/ 	.word	0x00000000
        /*0264*/ 	.short	0x010a
        /*0266*/ 	.byte	0x10
	.zero		1


	//   ....[29]....
        /*0268*/ 	.word	0x00002cf0
        /*026c*/ 	.word	0x00000015
        /*0270*/ 	.word	0x00000000
        /*0274*/ 	.short	0x0101
        /*0276*/ 	.byte	0x3f
	.zero		1


	//   ....[30]....
        /*0278*/ 	.word	0x00003260
        /*027c*/ 	.word	0x00000013
        /*0280*/ 	.word	0x00000000
        /*0284*/ 	.short	0x0101
        /*0286*/ 	.byte	0x16
	.zero		1


	//   ....[31]....
        /*0288*/ 	.word	0x00003370
        /*028c*/ 	.word	0x00000013
        /*0290*/ 	.word	0x00000000
        /*0294*/ 	.short	0x0101
        /*0296*/ 	.byte	0x3f
	.zero		1


	//   ....[32]....
        /*0298*/ 	.word	0x00003420
        /*029c*/ 	.word	0x000000ff
        /*02a0*/ 	.word	0x00000008
        /*02a4*/ 	.short	0x010a
        /*02a6*/ 	.byte	0x0b
	.zero		1


	//   ....[33]....
        /*02a8*/ 	.word	0x00007cc0
        /*02ac*/ 	.word	0x00000004
        /*02b0*/ 	.word	0x00000000
        /*02b4*/ 	.short	0x0101
        /*02b6*/ 	.byte	0x16
	.zero		1


	//   ....[34]....
        /*02b8*/ 	.word	0x000085e0
        /*02bc*/ 	.word	0x00000013
        /*02c0*/ 	.word	0x00000048
        /*02c4*/ 	.short	0x010a
        /*02c6*/ 	.byte	0x3f
	.zero		1


	//   ....[35]....
        /*02c8*/ 	.word	0x00008970
        /*02cc*/ 	.word	0x0000000a
        /*02d0*/ 	.word	0x000000c8
        /*02d4*/ 	.short	0x0101
        /*02d6*/ 	.byte	0x3f
	.zero		1


	//   ....[36]....
        /*02d8*/ 	.word	0x000090d0
        /*02dc*/ 	.word	0x00000005
        /*02e0*/ 	.word	0x00000000
        /*02e4*/ 	.short	0x010a
        /*02e6*/ 	.byte	0x3f
	.zero		1


	//   ....[37]....
        /*02e8*/ 	.word	0x00009150
        /*02ec*/ 	.word	0x00000007
        /*02f0*/ 	.word	0x00000000
        /*02f4*/ 	.short	0x010a
        /*02f6*/ 	.byte	0x3f
	.zero		1


	//   ....[38]....
        /*02f8*/ 	.word	0x000091e0
        /*02fc*/ 	.word	0x00000006
        /*0300*/ 	.word	0x00000000
        /*0304*/ 	.short	0x010a
        /*0306*/ 	.byte	0x3f
	.zero		1


	//   ....[39]....
        /*0308*/ 	.word	0x00009270
        /*030c*/ 	.word	0x00000009
        /*0310*/ 	.word	0x00000000
        /*0314*/ 	.short	0x010a
        /*0316*/ 	.byte	0x3f
	.zero		1


	//   ....[40]....
        /*0318*/ 	.word	0x00009300
        /*031c*/ 	.word	0x00000006
        /*0320*/ 	.word	0x00000000
        /*0324*/ 	.short	0x010a
        /*0326*/ 	.byte	0x3f
	.zero		1


	//   ....[41]....
        /*0328*/ 	.word	0x00009390
        /*032c*/ 	.word	0x00000009
        /*0330*/ 	.word	0x00000000
        /*0334*/ 	.short	0x010a
        /*0336*/ 	.byte	0x3f
	.zero		1


	//   ....[42]....
        /*0338*/ 	.word	0x00009420
        /*033c*/ 	.word	0x00000008
        /*0340*/ 	.word	0x00000000
        /*0344*/ 	.short	0x010a
        /*0346*/ 	.byte	0x3f
	.zero		1


	//   ....[43]....
        /*0348*/ 	.word	0x000094b0
        /*034c*/ 	.word	0x0000000b
        /*0350*/ 	.word	0x00000000
        /*0354*/ 	.short	0x010a
        /*0356*/ 	.byte	0x3f
	.zero		1


	//   ....[44]....
        /*0358*/ 	.word	0x00009540
        /*035c*/ 	.word	0x00000003
        /*0360*/ 	.word	0x00000000
        /*0364*/ 	.short	0x010a
        /*0366*/ 	.byte	0x3f
	.zero		1


	//   ....[45]....
        /*0368*/ 	.word	0x000095b0
        /*036c*/ 	.word	0x00000012
        /*0370*/ 	.word	0xfffffff8
        /*0374*/ 	.short	0x010a
        /*0376*/ 	.byte	0x3f
	.zero		1


	//   ....[46]....
        /*0378*/ 	.word	0x00009610
        /*037c*/ 	.word	0x00000012
        /*0380*/ 	.word	0x00000000
        /*0384*/ 	.short	0x010a
        /*0386*/ 	.byte	0x3f
	.zero		1


	//   ....[47]....
        /*0388*/ 	.word	0x00009670
        /*038c*/ 	.word	0x00000015
        /*0390*/ 	.word	0x00000000
        /*0394*/ 	.short	0x010a
        /*0396*/ 	.byte	0x3f
	.zero		1


	//   ....[48]....
        /*0398*/ 	.word	0x000096d0
        /*039c*/ 	.word	0x00000013
        /*03a0*/ 	.word	0x00000008
        /*03a4*/ 	.short	0x010a
        /*03a6*/ 	.byte	0x3f
	.zero		1


	//   ....[49]....
        /*03a8*/ 	.word	0x000097a0
        /*03ac*/ 	.word	0x00000013
        /*03b0*/ 	.word	0x00000048
        /*03b4*/ 	.short	0x010a
        /*03b6*/ 	.byte	0x3f
	.zero		1


	//   ....[50]....
        /*03b8*/ 	.word	0x00009880
        /*03bc*/ 	.word	0x00000005
        /*03c0*/ 	.word	0x00000000
        /*03c4*/ 	.short	0x010a
        /*03c6*/ 	.byte	0x3f
	.zero		1


	//   ....[51]....
        /*03c8*/ 	.word	0x000098d0
        /*03cc*/ 	.word	0x00000007
        /*03d0*/ 	.word	0x00000000
        /*03d4*/ 	.short	0x010a
        /*03d6*/ 	.byte	0x3f
	.zero		1


	//   ....[52]....
        /*03d8*/ 	.word	0x00009920
        /*03dc*/ 	.word	0x00000006
        /*03e0*/ 	.word	0x00000000
        /*03e4*/ 	.short	0x010a
        /*03e6*/ 	.byte	0x3f
	.zero		1


	//   ....[53]....
        /*03e8*/ 	.word	0x00009970
        /*03ec*/ 	.word	0x00000009
        /*03f0*/ 	.word	0x00000000
        /*03f4*/ 	.short	0x010a
        /*03f6*/ 	.byte	0x3f
	.zero		1


	//   ....[54]....
        /*03f8*/ 	.word	0x000099c0
        /*03fc*/ 	.word	0x00000006
        /*0400*/ 	.word	0x00000000
        /*0404*/ 	.short	0x010a
        /*0406*/ 	.byte	0x3f
	.zero		1


	//   ....[55]....
        /*0408*/ 	.word	0x00009a10
        /*040c*/ 	.word	0x00000009
        /*0410*/ 	.word	0x00000000
        /*0414*/ 	.short	0x010a
        /*0416*/ 	.byte	0x3f
	.zero		1


	//   ....[56]....
        /*0418*/ 	.word	0x00009a60
        /*041c*/ 	.word	0x00000008
        /*0420*/ 	.word	0x00000000
        /*0424*/ 	.short	0x010a
        /*0426*/ 	.byte	0x3f
	.zero		1


	//   ....[57]....
        /*0428*/ 	.word	0x00009ab0
        /*042c*/ 	.word	0x0000000b
        /*0430*/ 	.word	0x00000000
        /*0434*/ 	.short	0x010a
        /*0436*/ 	.byte	0x3f
	.zero		1


	//----- nvinfo : EIATTR_NUM_MBARRIERS
	.align		4
.L_28:
        /*0438*/ 	.byte	0x03, 0x38
        /*043a*/ 	.short	0x0018


	//----- nvinfo : EIATTR_EXIT_INSTR_OFFSETS
	.align		4
        /*043c*/ 	.byte	0x04, 0x1c
        /*043e*/ 	.short	(.L_30 - .L_29)


	//   ....[0]....
.L_29:
        /*0440*/ 	.word	0x000013f0


	//   ....[1]....
        /*0444*/ 	.word	0x00001450


	//   ....[2]....
        /*0448*/ 	.word	0x000082d0


	//   ....[3]....
        /*044c*/ 	.word	0x00008300


	//   ....[4]....
        /*0450*/ 	.word	0x00009590


	//----- nvinfo : EIATTR_MAX_THREADS
	.align		4
.L_30:
        /*0454*/ 	.byte	0x04, 0x05
        /*0456*/ 	.short	(.L_32 - .L_31)
.L_31:
        /*0458*/ 	.word	0x00000180
        /*045c*/ 	.word	0x00000001
        /*0460*/ 	.word	0x00000001


	//----- nvinfo : EIATTR_CRS_STACK_SIZE
	.align		4
.L_32:
        /*0464*/ 	.byte	0x04, 0x1e
        /*0466*/ 	.short	(.L_34 - .L_33)
.L_33:
        /*0468*/ 	.word	0x00000000


	//----- nvinfo : EIATTR_CBANK_PARAM_SIZE
	.align		4
.L_34:
        /*046c*/ 	.byte	0x03, 0x19
        /*046e*/ 	.short	0x0470


	//----- nvinfo : EIATTR_PARAM_CBANK
	.align		4
        /*0470*/ 	.byte	0x04, 0x0a
        /*0472*/ 	.short	(.L_36 - .L_35)
	.align		4
.L_35:
        /*0474*/ 	.word	index@(.nv.constant0._ZN7cutlass13device_kernelINS_4gemm6kernel13GemmUniversalIN4cute5tupleIJiiiiEEENS1_10collective13CollectiveMmaINS1_37MainloopSm90TmaGmmaWarpSpecializedFP8ILi9ENS5_IJNS4_1CILi1EEENSA_ILi2EEESB_EEENS1_32KernelTmaWarpSpecializedPingpongEEENS5_IJNSA_ILi64EEENSA_ILi128EEESH_EEENS_12float_e4m3_tENS5_IJlSB_lEEESJ_SK_NS4_8TiledMMAINS4_8MMA_AtomIJNS4_4SM904GMMA31MMA_64x128x32_F32E4M3E4M3_SS_TNILNSO_7ScaleInE1ELSQ_1EEEEEENS4_6LayoutINS5_IJSB_SB_SB_EEENS5_IJNSA_ILi0EEESV_SV_EEEEENS5_IJNS4_10UnderscoreESY_SY_EEEEENS4_23SM90_TMA_LOAD_MULTICASTENS4_14ComposedLayoutINS4_7SwizzleILi3ELi4ELi3EEENS4_18smem_ptr_flag_bitsILi8EEENST_INS5_IJNSA_ILi8EEESH_EEENS5_IJSH_SB_EEEEEEEvNS4_8identityENS4_13SM90_TMA_LOADES1B_vS1C_EENS_8epilogue10collective6detail29Sm90TmaWarpSpecializedAdapterINS1G_15DefaultEpilogueISJ_SK_SK_NS1F_6thread17LinearCombinationISJ_Li1EffLNS1K_9ScaleType4KindE0ELNS_15FloatRoundStyleE2ESJ_EENS1_15EpilogueDefaultEEEEEvvEEEEvNT_6ParamsE)
        /*0478*/ 	.short	0x0210
        /*047a*/ 	.short	0x0470


	//----- nvinfo : EIATTR_SW_WAR
	.align		4
.L_36:
        /*047c*/ 	.byte	0x04, 0x36
        /*047e*/ 	.short	(.L_38 - .L_37)
.L_37:
        /*0480*/ 	.word	0x00000008
.L_38:


//--------------------- .nv.callgraph             --------------------------
	.section	.nv.callgraph,"",@"SHT_CUDA_CALLGRAPH"
	.align	4
	.sectionentsize	8
	.align		4
        /*0000*/ 	.word	0x00000000
	.align		4
        /*0004*/ 	.word	0xffffffff
	.align		4
        /*0008*/ 	.word	0x00000000
	.align		4
        /*000c*/ 	.word	0xfffffffe
	.align		4
        /*0010*/ 	.word	0x00000000
	.align		4
        /*0014*/ 	.word	0xfffffffd
	.align		4
        /*0018*/ 	.word	0x00000000
	.align		4
        /*001c*/ 	.word	0xfffffffc


//--------------------- .nv.constant4             --------------------------
	.section	.nv.constant4,"a",@progbits
	.align	8
	.align		8
.nv.constant4:
        /*0000*/ 	.dword	_ZN40_INTERNAL_0777893e_4_k_cu_06fb58bc_270874cuda3std3__45__cpo5beginE
	.align		8
        /*0008*/ 	.dword	_ZN40_INTERNAL_0777893e_4_k_cu_06fb58bc_270874cuda3std3__45__cpo3endE
	.align		8
        /*0010*/ 	.dword	_ZN40_INTERNAL_0777893e_4_k_cu_06fb58bc_270874cuda3std3__45__cpo6cbeginE
	.align		8
        /*0018*/ 	.dword	_ZN40_INTERNAL_0777893e_4_k_cu_06fb58bc_270874cuda3std3__45__cpo4cendE
	.align		8
        /*0020*/ 	.dword	_ZN40_INTERNAL_0777893e_4_k_cu_06fb58bc_270874cuda3std3__442_GLOBAL__N__0777893e_4_k_cu_06fb58bc_270876ignoreE
	.align		8
        /*0028*/ 	.dword	_ZN40_INTERNAL_0777893e_4_k_cu_06fb58bc_270874cuda3std3__419piecewise_constructE
	.align		8
        /*0030*/ 	.dword	_ZN40_INTERNAL_0777893e_4_k_cu_06fb58bc_270874cuda3std3__48in_placeE
	.align		8
        /*0038*/ 	.dword	_ZN40_INTERNAL_0777893e_4_k_cu_06fb58bc_270874cuda3std6ranges3__45__cpo4swapE
	.align		8
        /*0040*/ 	.dword	_ZN40_INTERNAL_0777893e_4_k_cu_06fb58bc_270874cuda3std6ranges3__45__cpo9iter_moveE
	.align		8
        /*0048*/ 	.dword	_ZN40_INTERNAL_0777893e_4_k_cu_06fb58bc_270874cute7productE
	.align		8
        /*0050*/ 	.dword	_ZN40_INTERNAL_0777893e_4_k_cu_06fb58bc_270874cute1_E


//--------------------- .text._ZN7cutlass13device_kernelINS_4gemm6kernel13GemmUniversalIN4cute5tupleIJiiiiEEENS1_10collective13CollectiveMmaINS1_37MainloopSm90TmaGmmaWarpSpecializedFP8ILi9ENS5_IJNS4_1CILi1EEENSA_ILi2EEESB_EEENS1_32KernelTmaWarpSpecializedPingpongEEENS5_IJNSA_ILi64EEENSA_ILi128EEESH_EEENS_12float_e4m3_tENS5_IJlSB_lEEESJ_SK_NS4_8TiledMMAINS4_8MMA_AtomIJNS4_4SM904GMMA31MMA_64x128x32_F32E4M3E4M3_SS_TNILNSO_7ScaleInE1ELSQ_1EEEEEENS4_6LayoutINS5_IJSB_SB_SB_EEENS5_IJNSA_ILi0EEESV_SV_EEEEENS5_IJNS4_10UnderscoreESY_SY_EEEEENS4_23SM90_TMA_LOAD_MULTICASTENS4_14ComposedLayoutINS4_7SwizzleILi3ELi4ELi3EEENS4_18smem_ptr_flag_bitsILi8EEENST_INS5_IJNSA_ILi8EEESH_EEENS5_IJSH_SB_EEEEEEEvNS4_8identityENS4_13SM90_TMA_LOADES1B_vS1C_EENS_8epilogue10collective6detail29Sm90TmaWarpSpecializedAdapterINS1G_15DefaultEpilogueISJ_SK_SK_NS1F_6thread17LinearCombinationISJ_Li1EffLNS1K_9ScaleType4KindE0ELNS_15FloatRoundStyleE2ESJ_EENS1_15EpilogueDefaultEEEEEvvEEEEvNT_6ParamsE --------------------------
	.section	.text._ZN7cutlass13device_kernelINS_4gemm6kernel13GemmUniversalIN4cute5tupleIJiiiiEEENS1_10collective13CollectiveMmaINS1_37MainloopSm90TmaGmmaWarpSpecializedFP8ILi9ENS5_IJNS4_1CILi1EEENSA_ILi2EEESB_EEENS1_32KernelTmaWarpSpecializedPingpongEEENS5_IJNSA_ILi64EEENSA_ILi128EEESH_EEENS_12float_e4m3_tENS5_IJlSB_lEEESJ_SK_NS4_8TiledMMAINS4_8MMA_AtomIJNS4_4SM904GMMA31MMA_64x128x32_F32E4M3E4M3_SS_TNILNSO_7ScaleInE1ELSQ_1EEEEEENS4_6LayoutINS5_IJSB_SB_SB_EEENS5_IJNSA_ILi0EEESV_SV_EEEEENS5_IJNS4_10UnderscoreESY_SY_EEEEENS4_23SM90_TMA_LOAD_MULTICASTENS4_14ComposedLayoutINS4_7SwizzleILi3ELi4ELi3EEENS4_18smem_ptr_flag_bitsILi8EEENST_INS5_IJNSA_ILi8EEESH_EEENS5_IJSH_SB_EEEEEEEvNS4_8identityENS4_13SM90_TMA_LOADES1B_vS1C_EENS_8epilogue10collective6detail29Sm90TmaWarpSpecializedAdapterINS1G_15DefaultEpilogueISJ_SK_SK_NS1F_6thread17LinearCombinationISJ_Li1EffLNS1K_9ScaleType4KindE0ELNS_15FloatRoundStyleE2ESJ_EENS1_15EpilogueDefaultEEEEEvvEEEEvNT_6ParamsE,"ax",@progbits
	.align	128
.text._ZN7cutlass13device_kernelINS_4gemm6kernel13GemmUniversalIN4cute5tupleIJiiiiEEENS1_10collective13CollectiveMmaINS1_37MainloopSm90TmaGmmaWarpSpecializedFP8ILi9ENS5_IJNS4_1CILi1EEENSA_ILi2EEESB_EEENS1_32KernelTmaWarpSpecializedPingpongEEENS5_IJNSA_ILi64EEENSA_ILi128EEESH_EEENS_12float_e4m3_tENS5_IJlSB_lEEESJ_SK_NS4_8TiledMMAINS4_8MMA_AtomIJNS4_4SM904GMMA31MMA_64x128x32_F32E4M3E4M3_SS_TNILNSO_7ScaleInE1ELSQ_1EEEEEENS4_6LayoutINS5_IJSB_SB_SB_EEENS5_IJNSA_ILi0EEESV_SV_EEEEENS5_IJNS4_10UnderscoreESY_SY_EEEEENS4_23SM90_TMA_LOAD_MULTICASTENS4_14ComposedLayoutINS4_7SwizzleILi3ELi4ELi3EEENS4_18smem_ptr_flag_bitsILi8EEENST_INS5_IJNSA_ILi8EEESH_EEENS5_IJSH_SB_EEEEEEEvNS4_8identityENS4_13SM90_TMA_LOADES1B_vS1C_EENS_8epilogue10collective6detail29Sm90TmaWarpSpecializedAdapterINS1G_15DefaultEpilogueISJ_SK_SK_NS1F_6thread17LinearCombinationISJ_Li1EffLNS1K_9ScaleType4KindE0ELNS_15FloatRoundStyleE2ESJ_EENS1_15EpilogueDefaultEEEEEvvEEEEvNT_6ParamsE:
        .type           _ZN7cutlass13device_kernelINS_4gemm6kernel13GemmUniversalIN4cute5tupleIJiiiiEEENS1_10collective13CollectiveMmaINS1_37MainloopSm90TmaGmmaWarpSpecializedFP8ILi9ENS5_IJNS4_1CILi1EEENSA_ILi2EEESB_EEENS1_32KernelTmaWarpSpecializedPingpongEEENS5_IJNSA_ILi64EEENSA_ILi128EEESH_EEENS_12float_e4m3_tENS5_IJlSB_lEEESJ_SK_NS4_8TiledMMAINS4_8MMA_AtomIJNS4_4SM904GMMA31MMA_64x128x32_F32E4M3E4M3_SS_TNILNSO_7ScaleInE1ELSQ_1EEEEEENS4_6LayoutINS5_IJSB_SB_SB_EEENS5_IJNSA_ILi0EEESV_SV_EEEEENS5_IJNS4_10UnderscoreESY_SY_EEEEENS4_23SM90_TMA_LOAD_MULTICASTENS4_14ComposedLayoutINS4_7SwizzleILi3ELi4ELi3EEENS4_18smem_ptr_flag_bitsILi8EEENST_INS5_IJNSA_ILi8EEESH_EEENS5_IJSH_SB_EEEEEEEvNS4_8identityENS4_13SM90_TMA_LOADES1B_vS1C_EENS_8epilogue10collective6detail29Sm90TmaWarpSpecializedAdapterINS1G_15DefaultEpilogueISJ_SK_SK_NS1F_6thread17LinearCombinationISJ_Li1EffLNS1K_9ScaleType4KindE0ELNS_15FloatRoundStyleE2ESJ_EENS1_15EpilogueDefaultEEEEEvvEEEEvNT_6ParamsE,@function
        .size           _ZN7cutlass13device_kernelINS_4gemm6kernel13GemmUniversalIN4cute5tupleIJiiiiEEENS1_10collective13CollectiveMmaINS1_37MainloopSm90TmaGmmaWarpSpecializedFP8ILi9ENS5_IJNS4_1CILi1EEENSA_ILi2EEESB_EEENS1_32KernelTmaWarpSpecializedPingpongEEENS5_IJNSA_ILi64EEENSA_ILi128EEESH_EEENS_12float_e4m3_tENS5_IJlSB_lEEESJ_SK_NS4_8TiledMMAINS4_8MMA_AtomIJNS4_4SM904GMMA31MMA_64x128x32_F32E4M3E4M3_SS_TNILNSO_7ScaleInE1ELSQ_1EEEEEENS4_6LayoutINS5_IJSB_SB_SB_EEENS5_IJNSA_ILi0EEESV_SV_EEEEENS5_IJNS4_10UnderscoreESY_SY_EEEEENS4_23SM90_TMA_LOAD_MULTICASTENS4_14ComposedLayoutINS4_7SwizzleILi3ELi4ELi3EEENS4_18smem_ptr_flag_bitsILi8EEENST_INS5_IJNSA_ILi8EEESH_EEENS5_IJSH_SB_EEEEEEEvNS4_8identityENS4_13SM90_TMA_LOADES1B_vS1C_EENS_8epilogue10collective6detail29Sm90TmaWarpSpecializedAdapterINS1G_15DefaultEpilogueISJ_SK_SK_NS1F_6thread17LinearCombinationISJ_Li1EffLNS1K_9ScaleType4KindE0ELNS_15FloatRoundStyleE2ESJ_EENS1_15EpilogueDefaultEEEEEvvEEEEvNT_6ParamsE,(.L_x_219 - _ZN7cutlass13device_kernelINS_4gemm6kernel13GemmUniversalIN4cute5tupleIJiiiiEEENS1_10collective13CollectiveMmaINS1_37MainloopSm90TmaGmmaWarpSpecializedFP8ILi9ENS5_IJNS4_1CILi1EEENSA_ILi2EEESB_EEENS1_32KernelTmaWarpSpecializedPingpongEEENS5_IJNSA_ILi64EEENSA_ILi128EEESH_EEENS_12float_e4m3_tENS5_IJlSB_lEEESJ_SK_NS4_8TiledMMAINS4_8MMA_AtomIJNS4_4SM904GMMA31MMA_64x128x32_F32E4M3E4M3_SS_TNILNSO_7ScaleInE1ELSQ_1EEEEEENS4_6LayoutINS5_IJSB_SB_SB_EEENS5_IJNSA_ILi0EEESV_SV_EEEEENS5_IJNS4_10UnderscoreESY_SY_EEEEENS4_23SM90_TMA_LOAD_MULTICASTENS4_14ComposedLayoutINS4_7SwizzleILi3ELi4ELi3EEENS4_18smem_ptr_flag_bitsILi8EEENST_INS5_IJNSA_ILi8EEESH_EEENS5_IJSH_SB_EEEEEEEvNS4_8identityENS4_13SM90_TMA_LOADES1B_vS1C_EENS_8epilogue10collective6detail29Sm90TmaWarpSpecializedAdapterINS1G_15DefaultEpilogueISJ_SK_SK_NS1F_6thread17LinearCombinationISJ_Li1EffLNS1K_9ScaleType4KindE0ELNS_15FloatRoundStyleE2ESJ_EENS1_15EpilogueDefaultEEEEEvvEEEEvNT_6ParamsE)
        .other          _ZN7cutlass13device_kernelINS_4gemm6kernel13GemmUniversalIN4cute5tupleIJiiiiEEENS1_10collective13CollectiveMmaINS1_37MainloopSm90TmaGmmaWarpSpecializedFP8ILi9ENS5_IJNS4_1CILi1EEENSA_ILi2EEESB_EEENS1_32KernelTmaWarpSpecializedPingpongEEENS5_IJNSA_ILi64EEENSA_ILi128EEESH_EEENS_12float_e4m3_tENS5_IJlSB_lEEESJ_SK_NS4_8TiledMMAINS4_8MMA_AtomIJNS4_4SM904GMMA31MMA_64x128x32_F32E4M3E4M3_SS_TNILNSO_7ScaleInE1ELSQ_1EEEEEENS4_6LayoutINS5_IJSB_SB_SB_EEENS5_IJNSA_ILi0EEESV_SV_EEEEENS5_IJNS4_10UnderscoreESY_SY_EEEEENS4_23SM90_TMA_LOAD_MULTICASTENS4_14ComposedLayoutINS4_7SwizzleILi3ELi4ELi3EEENS4_18smem_ptr_flag_bitsILi8EEENST_INS5_IJNSA_ILi8EEESH_EEENS5_IJSH_SB_EEEEEEEvNS4_8identityENS4_13SM90_TMA_LOADES1B_vS1C_EENS_8epilogue10collective6detail29Sm90TmaWarpSpecializedAdapterINS1G_15DefaultEpilogueISJ_SK_SK_NS1F_6thread17LinearCombinationISJ_Li1EffLNS1K_9ScaleType4KindE0ELNS_15FloatRoundStyleE2ESJ_EENS1_15EpilogueDefaultEEEEEvvEEEEvNT_6ParamsE,@"STO_CUDA_ENTRY STV_DEFAULT"
_ZN7cutlass13device_kernelINS_4gemm6kernel13GemmUniversalIN4cute5tupleIJiiiiEEENS1_10collective13CollectiveMmaINS1_37MainloopSm90TmaGmmaWarpSpecializedFP8ILi9ENS5_IJNS4_1CILi1EEENSA_ILi2EEESB_EEENS1_32KernelTmaWarpSpecializedPingpongEEENS5_IJNSA_ILi64EEENSA_ILi128EEESH_EEENS_12float_e4m3_tENS5_IJlSB_lEEESJ_SK_NS4_8TiledMMAINS4_8MMA_AtomIJNS4_4SM904GMMA31MMA_64x128x32_F32E4M3E4M3_SS_TNILNSO_7ScaleInE1ELSQ_1EEEEEENS4_6LayoutINS5_IJSB_SB_SB_EEENS5_IJNSA_ILi0EEESV_SV_EEEEENS5_IJNS4_10UnderscoreESY_SY_EEEEENS4_23SM90_TMA_LOAD_MULTICASTENS4_14ComposedLayoutINS4_7SwizzleILi3ELi4ELi3EEENS4_18smem_ptr_flag_bitsILi8EEENST_INS5_IJNSA_ILi8EEESH_EEENS5_IJSH_SB_EEEEEEEvNS4_8identityENS4_13SM90_TMA_LOADES1B_vS1C_EENS_8epilogue10collective6detail29Sm90TmaWarpSpecializedAdapterINS1G_15DefaultEpilogueISJ_SK_SK_NS1F_6thread17LinearCombinationISJ_Li1EffLNS1K_9ScaleType4KindE0ELNS_15FloatRoundStyleE2ESJ_EENS1_15EpilogueDefaultEEEEEvvEEEEvNT_6ParamsE:
[----:B------:R-:W-:Y:S01]  /*0000*/  LDC R1, c[0x0][0x28] ;  /* 0x00000a00ff017b82 */ /* 0x000fe20000000800 */
[----:B------:R-:W0:Y:S01]  /*0010*/  S2R R16, SR_TID.X ;  /* 0x0000000000107919 */ /* 0x000e220000002100 */
[----:B------:R-:W-:Y:S01]  /*0020*/  ELECT P0, URZ, PT ;  /* 0x00000000003f782f */ /* 0x000fe20003800000 */
[----:B------:R-:W-:Y:S01]  /*0030*/  BSSY B0, `(.L_x_0) ;  /* 0x000000f000007945 */ /* 0x000fe20003800000 */
[--C-:B0-----:R-:W-:Y:S02]  /*0040*/  SHF.R.U32.HI R0, RZ, 0x5, R16.reuse ;  /* 0x00000005ff007819 */ /* 0x101fe40000011610 */
[----:B------:R-:W-:-:S03]  /*0050*/  SHF.R.U32.HI R4, RZ, 0x7, R16 ;  /* 0x00000007ff047819 */ /* 0x000fc60000011610 */
[----:B------:R-:W0:Y:S04]  /*0060*/  SHFL.IDX PT, R2, R0, RZ, 0x1f ;  /* 0x00001fff00027589 */ /* 0x000e2800000e0000 */
[----:B------:R1:W2:Y:S01]  /*0070*/  SHFL.IDX PT, R5, R4, RZ, 0x1f ;  /* 0x00001fff04057589 */ /* 0x0002a200000e0000 */
[----:B0-----:R-:W-:-:S13]  /*0080*/  ISETP.NE.OR P0, PT, R2, RZ, !P0 ;  /* 0x000000ff0200720c */ /* 0x001fda0004705670 */
[----:B-12---:R-:W-:Y:S05]  /*0090*/  @P0 BRA `(.L_x_1) ;  /* 0x0000000000200947 */ /* 0x006fea0003800000 */
[----:B------:R-:W-:Y:S02]  /*00a0*/  ULDC.64 UR4, c[0x0][0x198] ;  /* 0x0000660000047ab9 */ /* 0x000fe40000000a00 */
[----:B------:R-:W-:Y:S02]  /*00b0*/  UIADD3 UR6, UP0, UR4, 0xf0, URZ ;  /* 0x000000f004067890 */ /* 0x000fe4000ff1e03f */
[----:B------:R-:W-:Y:S02]  /*00c0*/  UIADD3 UR4, UP1, UR4, 0x1f0, URZ ;  /* 0x000001f004047890 */ /* 0x000fe4000ff3e03f */
[----:B------:R-:W-:Y:S02]  /*00d0*/  UIADD3.X UR7, URZ, UR5, URZ, UP0, !UPT ;  /* 0x000000053f077290 */ /* 0x000fe400087fe43f */
[----:B------:R-:W-:-:S07]  /*00e0*/  UIADD3.X UR5, URZ, UR5, URZ, UP1, !UPT ;  /* 0x000000053f057290 */ /* 0x000fce0008ffe43f */
[----:B------:R0:W-:Y:S02]  /*00f0*/  UTMACCTL.PF [UR6] ;  /* 0x00000000060079b9 */ /* 0x0001e40008040000 */
[----:B------:R0:W-:Y:S02]  /*0100*/  UTMACCTL.PF [UR4] ;  /* 0x00000000040079b9 */ /* 0x0001e40008040000 */
[----:B0-----:R-:W-:Y:S01]  /*0110*/  NOP ;  /* 0x0000000000007918 */ /* 0x001fe20000000000 */
.L_x_1:
[----:B------:R-:W-:Y:S05]  /*0120*/  BSYNC B0 ;  /* 0x0000000000007941 */ /* 0x000fea0003800000 */
.L_x_0:
[----:B------:R-:W0:Y:S01]  /*0130*/  SHFL.IDX PT, R6, R0, RZ, 0x1f ;  /* 0x00001fff00067589 */ /* 0x000e2200000e0000 */
[----:B------:R-:W-:Y:S02]  /*0140*/  SHF.R.S32.HI R3, RZ, 0x1f, R16 ;  /* 0x0000001fff037819 */ /* 0x000fe40000011410 */
[----:B0-----:R-:W-:-:S13]  /*0150*/  ISETP.NE.AND P0, PT, R6, RZ, PT ;  /* 0x000000ff0600720c */ /* 0x001fda0003f05270 */
[----:B------:R-:W-:Y:S05]  /*0160*/  @P0 BRA `(.L_x_2) ;  /* 0x00000000008c0947 */ /* 0x000fea0003800000 */
[----:B------:R-:W-:Y:S01]  /*0170*/  ELECT P0, URZ, PT ;  /* 0x00000000003f782f */ /* 0x000fe20003800000 */
[----:B------:R-:W-:-:S12]  /*0180*/  BSSY B0, `(.L_x_2) ;  /* 0x0000021000007945 */ /* 0x000fd80003800000 */
[----:B------:R-:W-:Y:S05]  /*0190*/  @!P0 BRA `(.L_x_3) ;  /* 0x00000000007c8947 */ /* 0x000fea0003800000 */
[----:B------:R-:W0:Y:S01]  /*01a0*/  S2UR UR8, SR_CgaCtaId ;  /* 0x00000000000879c3 */ /* 0x000e220000008800 */
[----:B------:R-:W-:Y:S01]  /*01b0*/  UMOV UR4, 0x400 ;  /* 0x0000040000047882 */ /* 0x000fe20000000000 */
[----:B------:R-:W-:Y:S01]  /*01c0*/  UMOV UR5, 0x1 ;  /* 0x0000000100057882 */ /* 0x000fe20000000000 */
[----:B------:R-:W-:Y:S02]  /*01d0*/  UMOV UR6, 0x2 ;  /* 0x0000000200067882 */ /* 0x000fe40000000000 */
[----:B------:R-:W-:-:S04]  /*01e0*/  UIADD3 UR6, -UR6, 0x100000, URZ ;  /* 0x0010000006067890 */ /* 0x000fc8000fffe13f */
[----:B------:R-:W-:Y:S02]  /*01f0*/  USHF.L.U32 UR7, UR6, 0xb, URZ ;  /* 0x0000000b06077899 */ /* 0x000fe4000800063f */
[----:B------:R-:W-:Y:S02]  /*0200*/  USHF.L.U32 UR6, UR6, 0x1, URZ ;  /* 0x0000000106067899 */ /* 0x000fe4000800063f */
[----:B0-----:R-:W-:Y:S02]  /*0210*/  ULEA UR8, UR8, UR4, 0x18 ;  /* 0x0000000408087291 */ /* 0x001fe4000f8ec03f */
[----:B------:R-:W-:-:S04]  /*0220*/  UIADD3 UR4, -UR5, 0x100000, URZ ;  /* 0x0010000005047890 */ /* 0x000fc8000fffe13f */
[----:B------:R-:W-:Y:S02]  /*0230*/  USHF.L.U32 UR5, UR4, 0xb, URZ ;  /* 0x0000000b04057899 */ /* 0x000fe4000800063f */
[----:B------:R-:W-:Y:S01]  /*0240*/  USHF.L.U32 UR4, UR4, 0x1, URZ ;  /* 0x0000000104047899 */ /* 0x000fe2000800063f */
[----:B------:R-:W0:Y:S11]  /*0250*/  FENCE.VIEW.ASYNC.S ;  /* 0x00000000000073c6 */ /* 0x000e360000000000 */
[----:B0-----:R0:W1:Y:S01]  /*0260*/  SYNCS.EXCH.64 URZ, [UR8], UR4 ;  /* 0x00000004083f75b2 */ /* 0x0010620008000100 */
[----:B------:R0:W2:Y:S01]  /*0270*/  SYNCS.EXCH.64 URZ, [UR8+0x48], UR6 ;  /* 0x00004806083f75b2 */ /* 0x0000a20008000100 */
[----:B------:R0:W3:Y:S01]  /*0280*/  SYNCS.EXCH.64 URZ, [UR8+0x8], UR4 ;  /* 0x00000804083f75b2 */ /* 0x0000e20008000100 */
[----:B------:R0:W4:Y:S01]  /*0290*/  SYNCS.EXCH.64 URZ, [UR8+0x50], UR6 ;  /* 0x00005006083f75b2 */ /* 0x0001220008000100 */
[----:B------:R0:W0:Y:S01]  /*02a0*/  SYNCS.EXCH.64 URZ, [UR8+0x10], UR4 ;  /* 0x00001004083f75b2 */ /* 0x0000220008000100 */
        /* <DEDUP_REMOVED lines=13> */
[----:B------:R-:W-:Y:S01]  /*0380*/  NOP ;  /* 0x0000000000007918 */ /* 0x000fe20000000000 */
.L_x_3:
[----:B0-----:R-:W-:Y:S05]  /*0390*/  BSYNC B0 ;  /* 0x0000000000007941 */ /* 0x001fea0003800000 */
.L_x_2:
[----:B------:R-:W0:Y:S01]  /*03a0*/  SHFL.IDX PT, R10, R0, RZ, 0x1f ;  /* 0x00001fff000a7589 */ /* 0x000e2200000e0000 */
[----:B------:R-:W-:Y:S01]  /*03b0*/  LEA.HI R3, R3, R16, RZ, 0x7 ;  /* 0x0000001003037211 */ /* 0x000fe200078f38ff */
[----:B------:R-:W5:Y:S01]  /*03c0*/  S2UR UR13, SR_CTAID.X ;  /* 0x00000000000d79c3 */ /* 0x000f620000002500 */
[----:B------:R-:W-:Y:S01]  /*03d0*/  ELECT P0, URZ, PT ;  /* 0x00000000003f782f */ /* 0x000fe20003800000 */
[----:B------:R-:W1:Y:S01]  /*03e0*/  SHFL.IDX PT, R9, R0, RZ, 0x1f ;  /* 0x00001fff00097589 */ /* 0x000e6200000e0000 */
[----:B------:R-:W-:Y:S02]  /*03f0*/  LOP3.LUT R3, R3, 0xffffff80, RZ, 0xc0, !PT ;  /* 0xffffff8003037812 */ /* 0x000fe400078ec0ff */
[----:B------:R-:W-:Y:S01]  /*0400*/  ELECT P1, URZ, PT ;  /* 0x00000000003f782f */ /* 0x000fe20003820000 */
[----:B------:R-:W-:Y:S01]  /*0410*/  NOP ;  /* 0x0000000000007918 */ /* 0x000fe20000000000 */
[----:B------:R-:W2:Y:S01]  /*0420*/  S2R R12, SR_CTAID.Y ;  /* 0x00000000000c7919 */ /* 0x000ea20000002600 */
[----:B------:R-:W-:Y:S01]  /*0430*/  ULDC UR4, c[0x0][0x150] ;  /* 0x0000540000047ab9 */ /* 0x000fe20000000800 */
[----:B------:R-:W-:Y:S01]  /*0440*/  IMAD.IADD R14, R16, 0x1, -R3 ;  /* 0x00000001100e7824 */ /* 0x000fe200078e0a03 */
[----:B------:R-:W3:Y:S01]  /*0450*/  LDC R25, c[0x0][0x148] ;  /* 0x00005200ff197b82 */ /* 0x000ee20000000800 */
[----:B------:R2:W4:Y:S01]  /*0460*/  SHFL.IDX PT, R11, R4, RZ, 0x1f ;  /* 0x00001fff040b7589 */ /* 0x00052200000e0000 */
[----:B------:R-:W-:Y:S01]  /*0470*/  UMOV UR12, 0x80 ;  /* 0x00000080000c7882 */ /* 0x000fe20000000000 */
[----:B------:R-:W-:Y:S01]  /*0480*/  NOP ;  /* 0x0000000000007918 */ /* 0x000fe20000000000 */
[----:B------:R-:W-:Y:S01]  /*0490*/  SHF.R.S32.HI R23, RZ, 0x1f, R14 ;  /* 0x0000001fff177819 */ /* 0x000fe2000001140e */
[C---:B------:R-:W-:Y:S01]  /*04a0*/  VIADD R38, R5.reuse, 0xffffffff ;  /* 0xffffffff05267836 */ /* 0x040fe20000000000 */
[----:B------:R-:W-:-:S02]  /*04b0*/  ISETP.NE.AND P2, PT, R5, RZ, PT ;  /* 0x000000ff0500720c */ /* 0x000fc40003f45270 */
[----:B------:R-:W-:Y:S02]  /*04c0*/  LEA.HI R3, R23, R14, RZ, 0x3 ;  /* 0x0000000e17037211 */ /* 0x000fe400078f18ff */
[----:B------:R-:W-:Y:S02]  /*04d0*/  ISETP.GE.U32.AND P5, PT, R38, 0x2, PT ;  /* 0x000000022600780c */ /* 0x000fe40003fa6070 */
[--C-:B------:R-:W-:Y:S02]  /*04e0*/  SHF.R.S32.HI R7, RZ, 0x3, R3.reuse ;  /* 0x00000003ff077819 */ /* 0x100fe40000011403 */
[----:B0-----:R-:W-:Y:S02]  /*04f0*/  ISETP.NE.OR P0, PT, R10, RZ, !P0 ;  /* 0x000000ff0a00720c */ /* 0x001fe40004705670 */
[----:B------:R-:W-:Y:S01]  /*0500*/  SHF.R.S32.HI R8, RZ, 0x1f, R3 ;  /* 0x0000001fff087819 */ /* 0x000fe20000011403 */
[----:B------:R-:W0:Y:S01]  /*0510*/  LDC R10, c[0x0][0x140] ;  /* 0x00005000ff0a7b82 */ /* 0x000e220000000800 */
[----:B-1----:R-:W-:-:S02]  /*0520*/  ISETP.NE.OR P1, PT, R9, RZ, !P1 ;  /* 0x000000ff0900720c */ /* 0x002fc40004f25670 */
[----:B------:R-:W-:Y:S02]  /*0530*/  LEA.HI R8, R8, R7, RZ, 0x2 ;  /* 0x0000000708087211 */ /* 0x000fe400078f10ff */
[----:B-----5:R-:W-:Y:S02]  /*0540*/  I2FP.F32.U32 R0, UR13 ;  /* 0x0000000d00007c45 */ /* 0x020fe40008201000 */
[----:B------:R-:W-:Y:S01]  /*0550*/  LOP3.LUT R8, R8, 0xfffffffc, RZ, 0xc0, !PT ;  /* 0xfffffffc08087812 */ /* 0x000fe200078ec0ff */
[----:B------:R-:W1:Y:S01]  /*0560*/  LDC R9, c[0x0][0x144] ;  /* 0x00005100ff097b82 */ /* 0x000e620000000800 */
[----:B------:R-:W-:Y:S01]  /*0570*/  SHF.R.S32.HI R3, RZ, 0x1f, R2 ;  /* 0x0000001fff037819 */ /* 0x000fe20000011402 */
[----:B------:R-:W-:Y:S01]  /*0580*/  VOTEU.ALL UP0, P0 ;  /* 0x00000000003f7886 */ /* 0x000fe20000000000 */
[----:B------:R-:W-:Y:S01]  /*0590*/  FMUL R0, R0, UR4 ;  /* 0x0000000400007c20 */ /* 0x000fe20008400000 */
[----:B--2---:R-:W-:Y:S01]  /*05a0*/  I2FP.F32.U32 R4, R12 ;  /* 0x0000000c00047245 */ /* 0x004fe20000201000 */
[----:B------:R-:W-:Y:S01]  /*05b0*/  ULDC UR4, c[0x0][0x154] ;  /* 0x0000550000047ab9 */ /* 0x000fe20000000800 */
[----:B------:R-:W-:Y:S01]  /*05c0*/  VOTEU.ALL UP1, P1 ;  /* 0x00000000003f7886 */ /* 0x000fe20000820000 */
[----:B------:R-:W-:Y:S01]  /*05d0*/  IMAD.IADD R8, R7, 0x1, -R8 ;  /* 0x0000000107087824 */ /* 0x000fe200078e0a08 */
[----:B------:R-:W2:Y:S01]  /*05e0*/  @!UP0 S2UR UR7, SR_CgaCtaId ;  /* 0x00000000000789c3 */ /* 0x000ea20000008800 */
[----:B------:R-:W-:Y:S01]  /*05f0*/  SHF.R.S32.HI R7, RZ, 0x1f, R6 ;  /* 0x0000001fff077819 */ /* 0x000fe20000011406 */
[----:B------:R-:W-:Y:S01]  /*0600*/  FMUL R4, R4, UR4 ;  /* 0x0000000404047c20 */ /* 0x000fe20008400000 */
[----:B------:R-:W-:Y:S01]  /*0610*/  LEA.HI R3, R3, R2, RZ, 0x2 ;  /* 0x0000000203037211 */ /* 0x000fe200078f10ff */
[----:B------:R-:W5:Y:S01]  /*0620*/  F2I.U32.TRUNC.NTZ R0, R0 ;  /* 0x0000000000007305 */ /* 0x000f62000020f000 */
[----:B------:R-:W-:Y:S01]  /*0630*/  LEA.HI R7, R7, R6, RZ, 0x2 ;  /* 0x0000000607077211 */ /* 0x000fe200078f10ff */
[----:B------:R-:W-:Y:S01]  /*0640*/  UMOV UR4, 0x20 ;  /* 0x0000002000047882 */ /* 0x000fe20000000000 */
[----:B------:R-:W-:Y:S01]  /*0650*/  LOP3.LUT R3, R3, 0xfffffffc, RZ, 0xc0, !PT ;  /* 0xfffffffc03037812 */ /* 0x000fe200078ec0ff */
[----:B------:R-:W4:Y:S01]  /*0660*/  @!UP1 S2UR UR10, SR_CgaCtaId ;  /* 0x00000000000a99c3 */ /* 0x000f220000008800 */
[----:B------:R-:W-:Y:S01]  /*0670*/  LOP3.LUT R7, R7, 0x3ffffffc, RZ, 0xc0, !PT ;  /* 0x3ffffffc07077812 */ /* 0x000fe200078ec0ff */
[----:B------:R-:W-:Y:S01]  /*0680*/  @!UP0 UMOV UR6, 0x400 ;  /* 0x0000040000068882 */ /* 0x000fe20000000000 */
[----:B------:R-:W-:-:S04]  /*0690*/  @!UP0 UIADD3 UR4, -UR4, 0x100000, URZ ;  /* 0x0010000004048890 */ /* 0x000fc8000fffe13f */
[----:B------:R-:W-:Y:S02]  /*06a0*/  @!UP0 USHF.L.U32 UR5, UR4, 0xb, URZ ;  /* 0x0000000b04058899 */ /* 0x000fe4000800063f */
[----:B------:R-:W-:Y:S01]  /*06b0*/  @!UP0 USHF.L.U32 UR4, UR4, 0x1, URZ ;  /* 0x0000000104048899 */ /* 0x000fe2000800063f */
[----:B------:R-:W3:Y:S01]  /*06c0*/  F2I.U32.TRUNC.NTZ R4, R4 ;  /* 0x0000000400047305 */ /* 0x000ee2000020f000 */
[----:B------:R-:W-:Y:S01]  /*06d0*/  IMAD.IADD R17, R2, 0x1, -R3 ;  /* 0x0000000102117824 */ /* 0x000fe200078e0a03 */
[----:B------:R-:W-:Y:S01]  /*06e0*/  @!UP1 UMOV UR9, 0x400 ;  /* 0x0000040000099882 */ /* 0x000fe20000000000 */
[----:B------:R-:W-:Y:S01]  /*06f0*/  IMAD.IADD R7, R6, 0x1, -R7 ;  /* 0x0000000106077824 */ /* 0x000fe200078e0a07 */
[----:B0-----:R-:W-:Y:S01]  /*0700*/  ISETP.EQ.U32.AND P4, PT, R10, 0x1, PT ;  /* 0x000000010a00780c */ /* 0x001fe20003f82070 */
[----:B------:R-:W-:Y:S01]  /*0710*/  VOTEU.ALL UP2, P1 ;  /* 0x00000000003f7886 */ /* 0x000fe20000840000 */
[----:B------:R-:W-:Y:S01]  /*0720*/  VOTEU.ALL UP3, P1 ;  /* 0x00000000003f7886 */ /* 0x000fe20000860000 */
[----:B------:R-:W-:Y:S01]  /*0730*/  IMAD R7, R7, 0x4, R8 ;  /* 0x0000000407077824 */ /* 0x000fe200078e0208 */
[----:B------:R-:W-:Y:S01]  /*0740*/  VOTEU.ALL UP4, P1 ;  /* 0x00000000003f7886 */ /* 0x000fe20000880000 */
[----:B------:R-:W-:Y:S01]  /*0750*/  VOTEU.ALL UP5, P1 ;  /* 0x00000000003f7886 */ /* 0x000fe200008a0000 */
[----:B------:R-:W-:Y:S01]  /*0760*/  ISETP.NE.AND P1, PT, R17, 0x3, PT ;  /* 0x000000031100780c */ /* 0x000fe20003f25270 */
[----:B------:R-:W-:Y:S01]  /*0770*/  IMAD.SHL.U32 R10, R7, 0x4, RZ ;  /* 0x00000004070a7824 */ /* 0x000fe200078e00ff */
[----:B--2---:R-:W-:Y:S01]  /*0780*/  @!UP0 ULEA UR8, UR7, UR6, 0x18 ;  /* 0x0000000607088291 */ /* 0x004fe2000f8ec03f */
[----:B-----5:R-:W-:Y:S01]  /*0790*/  IMAD.MOV R0, RZ, RZ, -R0 ;  /* 0x000000ffff007224 */ /* 0x020fe200078e0a00 */
[----:B------:R-:W-:-:S04]  /*07a0*/  @!UP1 UIADD3 UR6, -UR12, 0x100000, URZ ;  /* 0x001000000c069890 */ /* 0x000fc8000fffe13f */
[----:B------:R-:W-:Y:S02]  /*07b0*/  @!UP1 USHF.L.U32 UR7, UR6, 0xb, URZ ;  /* 0x0000000b06079899 */ /* 0x000fe4000800063f */
[----:B------:R-:W-:Y:S01]  /*07c0*/  @!UP1 USHF.L.U32 UR6, UR6, 0x1, URZ ;  /* 0x0000000106069899 */ /* 0x000fe2000800063f */
[----:B---3--:R-:W-:Y:S01]  /*07d0*/  IMAD.MOV R24, RZ, RZ, -R4 ;  /* 0x000000ffff187224 */ /* 0x008fe200078e0a04 */
[----:B------:R-:W-:Y:S01]  /*07e0*/  VOTEU.ALL UP0, P0 ;  /* 0x00000000003f7886 */ /* 0x000fe20000000000 */
[----:B------:R-:W-:Y:S01]  /*07f0*/  LOP3.LUT R10, R7, 0xc, R10, 0x78, !PT ;  /* 0x0000000c070a7812 */ /* 0x000fe200078e780a */
[----:B-1----:R-:W-:Y:S01]  /*0800*/  IMAD R22, R9, R0, UR13 ;  /* 0x0000000d09167e24 */ /* 0x002fe2000f8e0200 */
[----:B------:R-:W-:Y:S01]  /*0810*/  ISETP.EQ.OR P1, PT, R17, RZ, !P1 ;  /* 0x000000ff1100720c */ /* 0x000fe20004f22670 */
[----:B----4-:R-:W-:Y:S01]  /*0820*/  @!UP1 ULEA UR9, UR10, UR9, 0x18 ;  /* 0x000000090a099291 */ /* 0x010fe2000f8ec03f */
[----:B------:R-:W-:Y:S01]  /*0830*/  IMAD R3, R25, R24, R12 ;  /* 0x0000001819037224 */ /* 0x000fe200078e020c */
[----:B------:R-:W-:Y:S01]  /*0840*/  VOTEU.ALL UP1, P0 ;  /* 0x00000000003f7886 */ /* 0x000fe20000020000 */
[----:B------:R-:W-:Y:S01]  /*0850*/  LOP3.LUT P0, RZ, R14, 0x7, RZ, 0xc0, !PT ;  /* 0x000000070eff7812 */ /* 0x000fe2000780c0ff */
[----:B------:R-:W0:Y:S02]  /*0860*/  FENCE.VIEW.ASYNC.S ;  /* 0x00000000000073c6 */ /* 0x000e240000000000 */
[----:B0-----:R0:W1:Y:S01]  /*0870*/  @!UP0 SYNCS.EXCH.64 URZ, [UR8+0xc0], UR4 ;  /* 0x0000c004083f85b2 */ /* 0x0010620008000100 */
[----:B------:R-:W-:-:S02]  /*0880*/  ISETP.EQ.AND P1, PT, R5, RZ, P1 ;  /* 0x000000ff0500720c */ /* 0x000fc40000f22270 */
[----:B------:R-:W-:Y:S02]  /*0890*/  ISETP.NE.AND P3, PT, R3, R10, PT ;  /* 0x0000000a0300720c */ /* 0x000fe40003f65270 */
[----:B------:R-:W-:Y:S02]  /*08a0*/  ISETP.LT.U32.AND P0, PT, R10, 0x2, !P0 ;  /* 0x000000020a00780c */ /* 0x000fe40004701070 */
[----:B------:R-:W-:Y:S02]  /*08b0*/  ISETP.EQ.OR P3, PT, R22, RZ, !P3 ;  /* 0x000000ff1600720c */ /* 0x000fe40005f62670 */
[----:B------:R-:W-:Y:S02]  /*08c0*/  SEL R7, RZ, 0x1, !P1 ;  /* 0x00000001ff077807 */ /* 0x000fe40004800000 */
[----:B------:R-:W-:Y:S02]  /*08d0*/  R2UR UR11, R11 ;  /* 0x000000000b0b72ca */ /* 0x000fe400000e0000 */
[----:B------:R-:W-:-:S02]  /*08e0*/  PLOP3.LUT P0, PT, P0, P3, PT, 0x80, 0x0 ;  /* 0x000000000000781c */ /* 0x000fc40000707070 */
[----:B------:R-:W-:Y:S01]  /*08f0*/  SEL R7, R7, 0x2, P5 ;  /* 0x0000000207077807 */ /* 0x000fe20002800000 */
[----:B------:R0:W2:Y:S01]  /*0900*/  @!UP1 SYNCS.EXCH.64 URZ, [UR8+0xc8], UR4 ;  /* 0x0000c804083f95b2 */ /* 0x0000a20008000100 */
[----:B------:R-:W-:Y:S01]  /*0910*/  NOP ;  /* 0x0000000000007918 */ /* 0x000fe20000000000 */
[----:B------:R0:W3:Y:S01]  /*0920*/  @!UP2 SYNCS.EXCH.64 URZ, [UR9+0xa0], UR6 ;  /* 0x0000a006093fa5b2 */ /* 0x0000e20008000100 */
[----:B------:R0:W4:Y:S01]  /*0930*/  @!UP3 SYNCS.EXCH.64 URZ, [UR9+0xa8], UR6 ;  /* 0x0000a806093fb5b2 */ /* 0x0001220008000100 */
[----:B------:R0:W0:Y:S01]  /*0940*/  @!UP4 SYNCS.EXCH.64 URZ, [UR9+0xb0], UR6 ;  /* 0x0000b006093fc5b2 */ /* 0x0000220008000100 */
[----:B------:R0:W0:Y:S01]  /*0950*/  @!UP5 SYNCS.EXCH.64 URZ, [UR9+0xb8], UR6 ;  /* 0x0000b806093fd5b2 */ /* 0x0000220008000100 */
[----:B------:R-:W-:Y:S01]  /*0960*/  NOP ;  /* 0x0000000000007918 */ /* 0x000fe20000000000 */
[----:B------:R-:W-:Y:S05]  /*0970*/  @!P4 BRA `(.L_x_4) ;  /* 0x000000000008c947 */ /* 0x000fea0003800000 */
[----:B01234-:R-:W-:Y:S01]  /*0980*/  UCGABAR_ARV ;  /* 0x00000000000079c7 */ /* 0x01ffe20008000000 */
[----:B------:R-:W-:Y:S05]  /*0990*/  BRA `(.L_x_5) ;  /* 0x0000000000047947 */ /* 0x000fea0003800000 */
.L_x_4:
[----:B01234-:R-:W-:Y:S01]  /*09a0*/  NOP ;  /* 0x0000000000007918 */ /* 0x01ffe20000000000 */
.L_x_5:
[----:B------:R-:W-:Y:S01]  /*09b0*/  ULDC.64 UR4, c[0x0][0x598] ;  /* 0x0001660000047ab9 */ /* 0x000fe20000000a00 */
[----:B------:R-:W-:Y:S01]  /*09c0*/  ULDC.64 UR14, c[0x0][0x208] ;  /* 0x00008200000e7ab9 */ /* 0x000fe20000000a00 */
[----:B------:R-:W-:-:S04]  /*09d0*/  ISETP.NE.U32.AND P1, PT, RZ, UR4, PT ;  /* 0x00000004ff007c0c */ /* 0x000fc8000bf25070 */
[----:B------:R-:W-:-:S13]  /*09e0*/  ISETP.NE.AND.EX P1, PT, RZ, UR5, PT, P1 ;  /* 0x00000005ff007c0c */ /* 0x000fda000bf25310 */
[----:B------:R-:W-:Y:S05]  /*09f0*/  @!P1 BRA `(.L_x_6) ;  /* 0x00000000001c9947 */ /* 0x000fea0003800000 */
[----:B------:R-:W0:Y:S02]  /*0a00*/  LDC.64 R2, c[0x0][0x598] ;  /* 0x00016600ff027b82 */ /* 0x000e240000000a00 */
[----:B0-----:R-:W2:Y:S02]  /*0a10*/  LDG.E.64 R2, desc[UR14][R2.64] ;  /* 0x0000000e02027981 */ /* 0x001ea4000c1e1b00 */
[----:B--2---:R-:W-:-:S04]  /*0a20*/  ISETP.NE.U32.AND P1, PT, R2, RZ, PT ;  /* 0x000000ff0200720c */ /* 0x004fc80003f25070 */
[----:B------:R-:W-:-:S13]  /*0a30*/  ISETP.NE.AND.EX P1, PT, R3, RZ, PT, P1 ;  /* 0x000000ff0300720c */ /* 0x000fda0003f25310 */
[----:B------:R-:W-:Y:S05]  /*0a40*/  @!P1 BRA `(.L_x_6) ;  /* 0x0000000000089947 */ /* 0x000fea0003800000 */
[----:B------:R0:W5:Y:S01]  /*0a50*/  LD.E R11, desc[UR14][R2.64] ;  /* 0x0000000e020b7980 */ /* 0x000162000c101900 */
[----:B------:R-:W-:Y:S05]  /*0a60*/  BRA `(.L_x_7) ;  /* 0x0000000000207947 */ /* 0x000fea0003800000 */
.L_x_6:
[----:B------:R-:W-:Y:S02]  /*0a70*/  ULDC.64 UR4, c[0x0][0x588] ;  /* 0x0001620000047ab9 */ /* 0x000fe40000000a00 */
[----:B------:R-:W-:-:S04]  /*0a80*/  ISETP.NE.U32.AND P1, PT, RZ, UR4, PT ;  /* 0x00000004ff007c0c */ /* 0x000fc8000bf25070 */
[----:B------:R-:W-:-:S13]  /*0a90*/  ISETP.NE.AND.EX P1, PT, RZ, UR5, PT, P1 ;  /* 0x00000005ff007c0c */ /* 0x000fda000bf25310 */
[----:B------:R-:W-:Y:S05]  /*0aa0*/  @!P1 BRA `(.L_x_8) ;  /* 0x00000000000c9947 */ /* 0x000fea0003800000 */
[----:B------:R-:W0:Y:S02]  /*0ab0*/  LDC.64 R2, c[0x0][0x588] ;  /* 0x00016200ff027b82 */ /* 0x000e240000000a00 */
[----:B0-----:R1:W5:Y:S01]  /*0ac0*/  LDG.E R11, desc[UR14][R2.64] ;  /* 0x0000000e020b7981 */ /* 0x001362000c1e1900 */
[----:B------:R-:W-:Y:S05]  /*0ad0*/  BRA `(.L_x_7) ;  /* 0x0000000000047947 */ /* 0x000fea0003800000 */
.L_x_8:
[----:B------:R-:W2:Y:S02]  /*0ae0*/  LDC R11, c[0x0][0x580] ;  /* 0x00016000ff0b7b82 */ /* 0x000ea40000000800 */
.L_x_7:
[----:B------:R-:W-:Y:S02]  /*0af0*/  ULDC.64 UR4, c[0x0][0x5a0] ;  /* 0x0001680000047ab9 */ /* 0x000fe40000000a00 */
[----:B------:R-:W-:-:S04]  /*0b00*/  ISETP.NE.U32.AND P1, PT, RZ, UR4, PT ;  /* 0x00000004ff007c0c */ /* 0x000fc8000bf25070 */
[----:B------:R-:W-:-:S13]  /*0b10*/  ISETP.NE.AND.EX P1, PT, RZ, UR5, PT, P1 ;  /* 0x00000005ff007c0c */ /* 0x000fda000bf25310 */
[----:B------:R-:W-:Y:S05]  /*0b20*/  @!P1 BRA `(.L_x_9) ;  /* 0x00000000001c9947 */ /* 0x000fea0003800000 */
[----:B01----:R-:W0:Y:S02]  /*0b30*/  LDC.64 R2, c[0x0][0x5a0] ;  /* 0x00016800ff027b82 */ /* 0x003e240000000a00 */
[----:B0-----:R-:W3:Y:S02]  /*0b40*/  LDG.E.64 R2, desc[UR14][R2.64] ;  /* 0x0000000e02027981 */ /* 0x001ee4000c1e1b00 */
[----:B---3--:R-:W-:-:S04]  /*0b50*/  ISETP.NE.U32.AND P1, PT, R2, RZ, PT ;  /* 0x000000ff0200720c */ /* 0x008fc80003f25070 */
[----:B------:R-:W-:-:S13]  /*0b60*/  ISETP.NE.AND.EX P1, PT, R3, RZ, PT, P1 ;  /* 0x000000ff0300720c */ /* 0x000fda0003f25310 */
[----:B------:R-:W-:Y:S05]  /*0b70*/  @!P1 BRA `(.L_x_9) ;  /* 0x0000000000089947 */ /* 0x000fea0003800000 */
[----:B------:R0:W5:Y:S01]  /*0b80*/  LD.E R15, desc[UR14][R2.64] ;  /* 0x0000000e020f7980 */ /* 0x000162000c101900 */
[----:B------:R-:W-:Y:S05]  /*0b90*/  BRA `(.L_x_10) ;  /* 0x0000000000207947 */ /* 0x000fea0003800000 */
.L_x_9:
[----:B------:R-:W-:Y:S02]  /*0ba0*/  ULDC.64 UR4, c[0x0][0x590] ;  /* 0x0001640000047ab9 */ /* 0x000fe40000000a00 */
[----:B------:R-:W-:-:S04]  /*0bb0*/  ISETP.NE.U32.AND P1, PT, RZ, UR4, PT ;  /* 0x00000004ff007c0c */ /* 0x000fc8000bf25070 */
[----:B------:R-:W-:-:S13]  /*0bc0*/  ISETP.NE.AND.EX P1, PT, RZ, UR5, PT, P1 ;  /* 0x00000005ff007c0c */ /* 0x000fda000bf25310 */
[----:B------:R-:W-:Y:S05]  /*0bd0*/  @!P1 BRA `(.L_x_11) ;  /* 0x00000000000c9947 */ /* 0x000fea0003800000 */
[----:B01----:R-:W0:Y:S02]  /*0be0*/  LDC.64 R2, c[0x0][0x590] ;  /* 0x00016400ff027b82 */ /* 0x003e240000000a00 */
[----:B0-----:R1:W5:Y:S01]  /*0bf0*/  LDG.E R15, desc[UR14][R2.64] ;  /* 0x0000000e020f7981 */ /* 0x001362000c1e1900 */
[----:B------:R-:W-:Y:S05]  /*0c00*/  BRA `(.L_x_10) ;  /* 0x0000000000047947 */ /* 0x000fea0003800000 */
.L_x_11:
[----:B------:R-:W3:Y:S02]  /*0c10*/  LDC R15, c[0x0][0x584] ;  /* 0x00016100ff0f7b82 */ /* 0x000ee40000000800 */
.L_x_10:
[----:B------:R-:W4:Y:S01]  /*0c20*/  LDC R0, c[0x0][0x65c] ;  /* 0x00019700ff007b82 */ /* 0x000f220000000800 */
[----:B------:R-:W-:Y:S01]  /*0c30*/  ULDC UR8, c[0x0][0x28c] ;  /* 0x0000a30000087ab9 */ /* 0x000fe20000000800 */
[----:B------:R-:W-:Y:S01]  /*0c40*/  ISETP.NE.AND P1, PT, R5, 0x2, PT ;  /* 0x000000020500780c */ /* 0x000fe20003f25270 */
[----:B------:R-:W-:Y:S01]  /*0c50*/  UIADD3 UR8, UR8, 0x7f, URZ ;  /* 0x0000007f08087890 */ /* 0x000fe2000fffe03f */
[----:B------:R-:W-:Y:S01]  /*0c60*/  IMAD.U32 R4, RZ, RZ, UR13 ;  /* 0x0000000dff047e24 */ /* 0x000fe2000f8e00ff */
[----:B------:R-:W-:Y:S01]  /*0c70*/  UMOV UR5, URZ ;  /* 0x0000003f00057c82 */ /* 0x000fe20008000000 */
[----:B------:R-:W-:Y:S01]  /*0c80*/  UMOV UR4, URZ ;  /* 0x0000003f00047c82 */ /* 0x000fe20008000000 */
[----:B------:R-:W-:-:S04]  /*0c90*/  USHF.R.S32.HI UR9, URZ, 0x1f, UR8 ;  /* 0x0000001f3f097899 */ /* 0x000fc80008011408 */
[----:B------:R-:W-:Y:S01]  /*0ca0*/  ULEA.HI UR9, UR9, UR8, URZ, 0x7 ;  /* 0x0000000809097291 */ /* 0x000fe2000f8f383f */
[----:B----4-:R-:W-:-:S13]  /*0cb0*/  ISETP.NE.AND P3, PT, R0, 0x1, PT ;  /* 0x000000010000780c */ /* 0x010fda0003f65270 */
[----:B01----:R-:W0:Y:S01]  /*0cc0*/  @P3 LDC R3, c[0x0][0x10] ;  /* 0x00000400ff033b82 */ /* 0x003e220000000800 */
[----:B------:R-:W-:Y:S02]  /*0cd0*/  @P3 IMAD.MOV.U32 R13, RZ, RZ, RZ ;  /* 0x000000ffff0d3224 */ /* 0x000fe400078e00ff */
[----:B------:R-:W-:-:S05]  /*0ce0*/  @P3 IMAD.MOV.U32 R5, RZ, RZ, RZ ;  /* 0x000000ffff053224 */ /* 0x000fca00078e00ff */
[----:B------:R-:W1:Y:S01]  /*0cf0*/  @!P3 LDC R9, c[0x0][0xc] ;  /* 0x00000300ff09bb82 */ /* 0x000e620000000800 */
[----:B------:R-:W-:Y:S01]  /*0d00*/  ULDC UR6, c[0x0][0xc] ;  /* 0x0000030000067ab9 */ /* 0x000fe20000000800 */
[----:B------:R-:W-:Y:S02]  /*0d10*/  ULDC UR7, c[0x0][0x10] ;  /* 0x0000040000077ab9 */ /* 0x000fe40000000800 */
[----:B------:R-:W-:-:S04]  /*0d20*/  UIMAD.WIDE.U32 UR6, UR6, UR7, URZ ;  /* 0x00000007060672a5 */ /* 0x000fc8000f8e003f */
[----:B------:R-:W4:Y:S01]  /*0d30*/  LDC R8, c[0x0][0x14] ;  /* 0x00000500ff087b82 */ /* 0x000f220000000800 */
[----:B0-----:R-:W-:Y:S01]  /*0d40*/  @P3 IMAD.WIDE.U32 R2, R3, UR13, R12 ;  /* 0x0000000d03023c25 */ /* 0x001fe2000f8e000c */
[----:B------:R-:W-:-:S03]  /*0d50*/  USHF.R.S32.HI UR13, URZ, 0x7, UR9 ;  /* 0x000000073f0d7899 */ /* 0x000fc60008011409 */
[----:B------:R-:W-:Y:S02]  /*0d60*/  @P3 IMAD.IADD R3, R3, 0x1, R5 ;  /* 0x0000000103033824 */ /* 0x000fe400078e0205 */
[----:B------:R-:W-:Y:S02]  /*0d70*/  IMAD.MOV.U32 R5, RZ, RZ, RZ ;  /* 0x000000ffff057224 */ /* 0x000fe400078e00ff */
[----:B-1----:R-:W-:-:S04]  /*0d80*/  @!P3 IMAD.WIDE.U32 R4, R12, R9, R4 ;  /* 0x000000090c04b225 */ /* 0x002fc800078e0004 */
[----:B------:R-:W-:Y:S02]  /*0d90*/  @!P3 IMAD.MOV.U32 R2, RZ, RZ, R4 ;  /* 0x000000ffff02b224 */ /* 0x000fe400078e0004 */
[C---:B----4-:R-:W-:Y:S02]  /*0da0*/  IMAD R19, R8.reuse, UR7, RZ ;  /* 0x0000000708137c24 */ /* 0x050fe4000f8e02ff */
[----:B------:R-:W-:Y:S01]  /*0db0*/  IMAD.WIDE.U32 R8, R8, UR6, RZ ;  /* 0x0000000608087c25 */ /* 0x000fe2000f8e00ff */
[----:B------:R-:W-:-:S03]  /*0dc0*/  ULDC.64 UR6, c[0x0][0x650] ;  /* 0x0001940000067ab9 */ /* 0x000fc60000000a00 */
[----:B------:R-:W-:Y:S02]  /*0dd0*/  @!P3 IMAD.MOV.U32 R3, RZ, RZ, R5 ;  /* 0x000000ffff03b224 */ /* 0x000fe400078e0005 */
[----:B------:R-:W-:Y:S01]  /*0de0*/  IMAD.IADD R0, R9, 0x1, R19 ;  /* 0x0000000109007824 */ /* 0x000fe200078e0213 */
[----:B------:R-:W-:Y:S06]  /*0df0*/  @P1 BRA `(.L_x_12) ;  /* 0x0000000000201947 */ /* 0x000fec0003800000 */
[----:B------:R-:W-:Y:S01]  /*0e00*/  UISETP.GE.U32.AND UP0, UPT, UR13, 0x9, UPT ;  /* 0x000000090d00788c */ /* 0x000fe2000bf06070 */
[----:B------:R-:W-:Y:S01]  /*0e10*/  IADD3 R2, P1, R2, R8, RZ ;  /* 0x0000000802027210 */ /* 0x000fe20007f3e0ff */
[----:B------:R-:W-:-:S04]  /*0e20*/  UIMAD.WIDE.U32 UR4, UR13, 0x38e38e39, URZ ;  /* 0x38e38e390d0478a5 */ /* 0x000fc8000f8e003f */
[----:B------:R-:W-:Y:S01]  /*0e30*/  USHF.R.U32.HI UR5, URZ, 0x1, UR5 ;  /* 0x000000013f057899 */ /* 0x000fe20008011605 */
[----:B------:R-:W-:Y:S02]  /*0e40*/  IMAD.X R3, R0, 0x1, R3, P1 ;  /* 0x0000000100037824 */ /* 0x000fe400008e0603 */
[----:B------:R-:W-:Y:S02]  /*0e50*/  UMOV UR4, URZ ;  /* 0x0000003f00047c82 */ /* 0x000fe40008000000 */
[----:B------:R-:W-:Y:S02]  /*0e60*/  @UP0 ULOP3.LUT UR4, UR5, 0x1, URZ, 0xc0, !UPT ;  /* 0x0000000105040892 */ /* 0x000fe4000f8ec03f */
[----:B------:R-:W-:-:S12]  /*0e70*/  UIMAD UR5, UR5, -0x9, UR13 ;  /* 0xfffffff7050578a4 */ /* 0x000fd8000f8e020d */
.L_x_12:
[----:B------:R-:W-:Y:S01]  /*0e80*/  ISETP.GE.U32.AND P1, PT, R2, UR6, PT ;  /* 0x0000000602007c0c */ /* 0x000fe2000bf26070 */
[----:B------:R-:W-:Y:S01]  /*0e90*/  IMAD.MOV.U32 R6, RZ, RZ, -0x1 ;  /* 0xffffffffff067424 */ /* 0x000fe200078e00ff */
[----:B------:R-:W-:Y:S01]  /*0ea0*/  PRMT R18, RZ, 0x7610, R18 ;  /* 0x00007610ff127816 */ /* 0x000fe20000000012 */
[----:B------:R-:W-:Y:S01]  /*0eb0*/  IMAD.MOV.U32 R5, RZ, RZ, -0x1 ;  /* 0xffffffffff057424 */ /* 0x000fe200078e00ff */
[----:B------:R-:W-:Y:S01]  /*0ec0*/  ISETP.GE.U32.AND.EX P1, PT, R3, UR7, PT, P1 ;  /* 0x0000000703007c0c */ /* 0x000fe2000bf26110 */
[----:B------:R-:W-:-:S12]  /*0ed0*/  IMAD.MOV.U32 R4, RZ, RZ, -0x1 ;  /* 0xffffffffff047424 */ /* 0x000fd800078e00ff */
[----:B------:R-:W-:Y:S05]  /*0ee0*/  @P1 BRA `(.L_x_13) ;  /* 0x0000000400241947 */ /* 0x000fea0003800000 */
[----:B------:R-:W0:Y:S01]  /*0ef0*/  LDC.64 R28, c[0x0][0x628] ;  /* 0x00018a00ff1c7b82 */ /* 0x000e220000000a00 */
[----:B------:R-:W-:Y:S02]  /*0f00*/  IMAD.MOV.U32 R4, RZ, RZ, R2 ;  /* 0x000000ffff047224 */ /* 0x000fe400078e0002 */
[----:B------:R-:W-:-:S05]  /*0f10*/  IMAD.MOV.U32 R5, RZ, RZ, R3 ;  /* 0x000000ffff057224 */ /* 0x000fca00078e0003 */
[----:B------:R-:W1:Y:S08]  /*0f20*/  LDC R6, c[0x0][0x630] ;  /* 0x00018c00ff067b82 */ /* 0x000e700000000800 */
[----:B------:R-:W4:Y:S01]  /*0f30*/  LDC.64 R30, c[0x0][0x620] ;  /* 0x00018800ff1e7b82 */ /* 0x000f220000000a00 */
[----:B0-----:R-:W-:-:S04]  /*0f40*/  ISETP.NE.U32.AND P1, PT, R28, RZ, PT ;  /* 0x000000ff1c00720c */ /* 0x001fc80003f25070 */
[----:B------:R-:W-:-:S13]  /*0f50*/  ISETP.NE.AND.EX P1, PT, R29, RZ, PT, P1 ;  /* 0x000000ff1d00720c */ /* 0x000fda0003f25310 */
[----:B-1--4-:R-:W-:Y:S05]  /*0f60*/  @!P1 BRA `(.L_x_14) ;  /* 0x0000000000289947 */ /* 0x012fea0003800000 */
[----:B------:R-:W0:Y:S02]  /*0f70*/  LDC R21, c[0x0][0x634] ;  /* 0x00018d00ff157b82 */ /* 0x000e240000000800 */
[----:B0-----:R-:W-:-:S05]  /*0f80*/  IADD3 R21, P1, R2, R21, RZ ;  /* 0x0000001502157210 */ /* 0x001fca0007f3e0ff */
[----:B------:R-:W-:-:S04]  /*0f90*/  IMAD.X R27, RZ, RZ, R3, P1 ;  /* 0x000000ffff1b7224 */ /* 0x000fc800008e0603 */
[----:B------:R-:W-:-:S04]  /*0fa0*/  IMAD.WIDE.U32 R4, R27, R28, RZ ;  /* 0x0000001c1b047225 */ /* 0x000fc800078e00ff */
[----:B------:R-:W-:-:S04]  /*0fb0*/  IMAD.WIDE.U32 R18, P1, R21, R29, R4 ;  /* 0x0000001d15127225 */ /* 0x000fc80007820004 */
[----:B------:R-:W-:-:S04]  /*0fc0*/  IMAD.WIDE.U32 R4, R21, R28, RZ ;  /* 0x0000001c15047225 */ /* 0x000fc800078e00ff */
[----:B------:R-:W-:Y:S01]  /*0fd0*/  IMAD.X R21, RZ, RZ, RZ, P1 ;  /* 0x000000ffff157224 */ /* 0x000fe200008e06ff */
[----:B------:R-:W-:Y:S01]  /*0fe0*/  IADD3 RZ, P1, R5, R18, RZ ;  /* 0x0000001205ff7210 */ /* 0x000fe20007f3e0ff */
[----:B------:R-:W-:-:S04]  /*0ff0*/  IMAD.MOV.U32 R20, RZ, RZ, R19 ;  /* 0x000000ffff147224 */ /* 0x000fc800078e0013 */
[----:B------:R-:W-:-:S08]  /*1000*/  IMAD.WIDE.U32.X R4, R27, R29, R20, P1 ;  /* 0x0000001d1b047225 */ /* 0x000fd000008e0414 */
.L_x_14:
[----:B------:R-:W0:Y:S01]  /*1010*/  LDC.64 R32, c[0x0][0x640] ;  /* 0x00019000ff207b82 */ /* 0x000e220000000a00 */
[-CC-:B------:R-:W-:Y:S01]  /*1020*/  SHF.R.U64 R34, R4, R6.reuse, R5.reuse ;  /* 0x0000000604227219 */ /* 0x180fe20000001205 */
[----:B------:R-:W-:Y:S01]  /*1030*/  IMAD.MOV.U32 R37, RZ, RZ, 0x1 ;  /* 0x00000001ff257424 */ /* 0x000fe200078e00ff */
[----:B------:R-:W-:Y:S02]  /*1040*/  SHF.R.U32.HI R4, RZ, R6, R5 ;  /* 0x00000006ff047219 */ /* 0x000fe40000011605 */
[----:B------:R-:W-:-:S03]  /*1050*/  IADD3 R19, P1, RZ, -R34, RZ ;  /* 0x80000022ff137210 */ /* 0x000fc60007f3e0ff */
[----:B------:R-:W1:Y:S02]  /*1060*/  LDC R18, c[0x0][0x618] ;  /* 0x00018600ff127b82 */ /* 0x000e640000000800 */
[----:B------:R-:W-:-:S04]  /*1070*/  IMAD.X R5, RZ, RZ, ~R4, P1 ;  /* 0x000000ffff057224 */ /* 0x000fc800008e0e04 */
[-C--:B------:R-:W-:Y:S02]  /*1080*/  IMAD R6, R5, R30.reuse, RZ ;  /* 0x0000001e05067224 */ /* 0x080fe400078e02ff */
[----:B------:R-:W4:Y:S01]  /*1090*/  LDC R21, c[0x0][0x608] ;  /* 0x00018200ff157b82 */ /* 0x000f220000000800 */
[----:B------:R-:W-:-:S04]  /*10a0*/  IMAD.WIDE.U32 R4, R19, R30, R2 ;  /* 0x0000001e13047225 */ /* 0x000fc800078e0002 */
[----:B------:R-:W-:-:S03]  /*10b0*/  IMAD R19, R19, R31, R6 ;  /* 0x0000001f13137224 */ /* 0x000fc600078e0206 */
[----:B------:R-:W2:Y:S01]  /*10c0*/  LDC R26, c[0x0][0x658] ;  /* 0x00019600ff1a7b82 */ /* 0x000ea20000000800 */
[----:B------:R-:W-:Y:S01]  /*10d0*/  IMAD.IADD R5, R5, 0x1, R19 ;  /* 0x0000000105057824 */ /* 0x000fe200078e0213 */
[----:B0-----:R-:W-:Y:S01]  /*10e0*/  ISETP.NE.U32.AND P1, PT, R32, RZ, PT ;  /* 0x000000ff2000720c */ /* 0x001fe20003f25070 */
[----:B------:R-:W-:-:S03]  /*10f0*/  IMAD.MOV.U32 R19, RZ, RZ, -0x1 ;  /* 0xffffffffff137424 */ /* 0x000fc600078e00ff */
[----:B------:R-:W-:Y:S02]  /*1100*/  ISETP.NE.AND.EX P1, PT, R33, RZ, PT, P1 ;  /* 0x000000ff2100720c */ /* 0x000fe40003f25310 */
[----:B------:R-:W0:Y:S01]  /*1110*/  LDC R31, c[0x0][0x600] ;  /* 0x00018000ff1f7b82 */ /* 0x000e220000000800 */
[-CC-:B-1----:R-:W-:Y:S02]  /*1120*/  SHF.R.U64 R29, R4, R18.reuse, R5.reuse ;  /* 0x00000012041d7219 */ /* 0x182fe40000001205 */
[----:B------:R-:W-:-:S05]  /*1130*/  SHF.R.U32.HI R4, RZ, R18, R5 ;  /* 0x00000012ff047219 */ /* 0x000fca0000011605 */
[----:B------:R-:W1:Y:S01]  /*1140*/  LDC R28, c[0x0][0x648] ;  /* 0x00019200ff1c7b82 */ /* 0x000e620000000800 */
[-CC-:B----4-:R-:W-:Y:S02]  /*1150*/  SHF.R.U64 R39, R29, R21.reuse, R4.reuse ;  /* 0x000000151d277219 */ /* 0x190fe40000001204 */
[----:B------:R-:W-:-:S05]  /*1160*/  SHF.R.U32.HI R5, RZ, R21, R4 ;  /* 0x00000015ff057219 */ /* 0x000fca0000011604 */
[----:B------:R-:W4:Y:S01]  /*1170*/  LDC R35, c[0x0][0x638] ;  /* 0x00018e00ff237b82 */ /* 0x000f220000000800 */
[-C--:B--2---:R-:W-:Y:S02]  /*1180*/  SHF.L.U32 R4, R19, R26.reuse, RZ ;  /* 0x0000001a13047219 */ /* 0x084fe400000006ff */
[--C-:B------:R-:W-:Y:S02]  /*1190*/  SHF.R.U64 R36, R39, R26, R5.reuse ;  /* 0x0000001a27247219 */ /* 0x100fe40000001205 */
[----:B------:R-:W-:Y:S02]  /*11a0*/  LOP3.LUT R6, RZ, R4, RZ, 0x33, !PT ;  /* 0x00000004ff067212 */ /* 0x000fe400078e33ff */
[----:B------:R-:W-:Y:S01]  /*11b0*/  SHF.R.U32.HI R5, RZ, R26, R5 ;  /* 0x0000001aff057219 */ /* 0x000fe20000011605 */
[----:B------:R-:W2:Y:S01]  /*11c0*/  LDC R30, c[0x0][0x610] ;  /* 0x00018400ff1e7b82 */ /* 0x000ea20000000800 */
[----:B------:R-:W-:Y:S01]  /*11d0*/  IMAD.MOV.U32 R4, RZ, RZ, R36 ;  /* 0x000000ffff047224 */ /* 0x000fe200078e0024 */
[----:B------:R-:W-:Y:S06]  /*11e0*/  @!P1 BRA `(.L_x_15) ;  /* 0x0000000000289947 */ /* 0x000fec0003800000 */
[----:B------:R-:W3:Y:S02]  /*11f0*/  LDC R21, c[0x0][0x64c] ;  /* 0x00019300ff157b82 */ /* 0x000ee40000000800 */
[----:B---3--:R-:W-:-:S05]  /*1200*/  IADD3 R21, P1, R36, R21, RZ ;  /* 0x0000001524157210 */ /* 0x008fca0007f3e0ff */
        /* <DEDUP_REMOVED lines=8> */
.L_x_15:
[----:B-1----:R-:W-:Y:S01]  /*1290*/  SHF.R.U64 R13, R4, R28, R5 ;  /* 0x0000001c040d7219 */ /* 0x002fe20000001205 */
[----:B------:R-:W-:Y:S01]  /*12a0*/  @P3 IMAD R22, R25, R24, R12 ;  /* 0x0000001819163224 */ /* 0x000fe200078e020c */
[----:B------:R-:W-:Y:S02]  /*12b0*/  SHF.L.U32 R4, R37, R26, RZ ;  /* 0x0000001a25047219 */ /* 0x000fe400000006ff */
[----:B------:R-:W-:Y:S01]  /*12c0*/  LOP3.LUT R5, R39, R6, RZ, 0xc0, !PT ;  /* 0x0000000627057212 */ /* 0x000fe200078ec0ff */
[----:B0-----:R-:W-:Y:S02]  /*12d0*/  VIADD R6, R31, 0xffffffff ;  /* 0xffffffff1f067836 */ /* 0x001fe40000000000 */
[----:B------:R-:W-:Y:S02]  /*12e0*/  IMAD.MOV R18, RZ, RZ, -R13 ;  /* 0x000000ffff127224 */ /* 0x000fe400078e0a0d */
[----:B------:R-:W-:Y:S01]  /*12f0*/  IMAD R5, R4, R13, R5 ;  /* 0x0000000d04057224 */ /* 0x000fe200078e0205 */
[----:B------:R-:W-:Y:S01]  /*1300*/  LOP3.LUT R13, R29, R6, RZ, 0xc0, !PT ;  /* 0x000000061d0d7212 */ /* 0x000fe200078ec0ff */
[----:B----4-:R-:W-:-:S02]  /*1310*/  IMAD R4, R18, R35, R36 ;  /* 0x0000002312047224 */ /* 0x010fc400078e0224 */
[----:B--2---:R-:W-:Y:S02]  /*1320*/  IMAD R6, R5, R30, R22 ;  /* 0x0000001e05067224 */ /* 0x004fe400078e0216 */
[----:B------:R-:W-:Y:S02]  /*1330*/  IMAD R13, R4, R31, R13 ;  /* 0x0000001f040d7224 */ /* 0x000fe400078e020d */
[----:B------:R-:W-:Y:S02]  /*1340*/  IMAD.MOV.U32 R18, RZ, RZ, 0x1 ;  /* 0x00000001ff127424 */ /* 0x000fe400078e00ff */
[----:B------:R-:W-:Y:S01]  /*1350*/  IMAD.MOV.U32 R4, RZ, RZ, R34 ;  /* 0x000000ffff047224 */ /* 0x000fe200078e0022 */
[----:B------:R-:W-:Y:S02]  /*1360*/  SEL R5, R13, R6, !P3 ;  /* 0x000000060d057207 */ /* 0x000fe40005800000 */
[----:B------:R-:W-:-:S07]  /*1370*/  SEL R6, R6, R13, !P3 ;  /* 0x0000000d06067207 */ /* 0x000fce0005800000 */
.L_x_13:
[----:B------:R-:W-:Y:S05]  /*1380*/  @!P4 BRA `(.L_x_16) ;  /* 0x00000000000cc947 */ /* 0x000fea0003800000 */
[----:B------:R-:W-:Y:S01]  /*1390*/  UCGABAR_WAIT ;  /* 0x0000000000007dc7 */ /* 0x000fe20008000000 */
[----:B------:R-:W-:Y:S01]  /*13a0*/  CCTL.IVALL ;  /* 0x00000000ff00798f */ /* 0x000fe20002000000 */
[----:B------:R-:W-:Y:S05]  /*13b0*/  BRA `(.L_x_17) ;  /* 0x0000000000047947 */ /* 0x000fea0003800000 */
.L_x_16:
[----:B------:R-:W-:Y:S06]  /*13c0*/  BAR.SYNC.DEFER_BLOCKING 0x0 ;  /* 0x0000000000007b1d */ /* 0x000fec0000010000 */
.L_x_17:
[----:B------:R-:W-:Y:S05]  /*13d0*/  @!P2 BRA `(.L_x_18) ;  /* 0x0000006c00c0a947 */ /* 0x000fea0003800000 */
[----:B------:R-:W-:-:S13]  /*13e0*/  ISETP.GT.U32.AND P1, PT, R38, 0x1, PT ;  /* 0x000000012600780c */ /* 0x000fda0003f24070 */
[----:B------:R-:W-:Y:S05]  /*13f0*/  @P1 EXIT ;  /* 0x000000000000194d */ /* 0x000fea0003800000 */
.L_x_19:
[----:B------:R-:W-:-:S08]  /*1400*/  NOP ;  /* 0x0000000000007918 */ /* 0x000fd00000000000 */
[----:B------:R-:W0:Y:S02]  /*1410*/  USETMAXREG.TRY_ALLOC.CTAPOOL UP0, 0xe8 ;  /* 0x000000e8000079c8 */ /* 0x000e240008000600 */
[----:B0-----:R-:W-:-:S13]  /*1420*/  PLOP3.LUT P1, PT, PT, PT, UP0, 0x80, 0x0 ;  /* 0x000000000000781c */ /* 0x001fda0003f2f008 */
[----:B------:R-:W-:Y:S05]  /*1430*/  @!P1 BRA `(.L_x_19) ;  /* 0xfffffffc00f09947 */ /* 0x000fea000383ffff */
[----:B------:R-:W-:-:S13]  /*1440*/  LOP3.LUT P1, RZ, R18, 0xff, RZ, 0xc0, !PT ;  /* 0x000000ff12ff7812 */ /* 0x000fda000782c0ff */
[----:B------:R-:W-:Y:S05]  /*1450*/  @!P1 EXIT ;  /* 0x000000000000994d */ /* 0x000fea0003800000 */
[----:B------:R-:W0:Y:S01]  /*1460*/  S2UR UR6, SR_CgaCtaId ;  /* 0x00000000000679c3 */ /* 0x000e220000008800 */
[CC--:B------:R-:W-:Y:S01]  /*1470*/  LEA.HI R13, R23.reuse, R14.reuse, RZ, 0x2 ;  /* 0x0000000e170d7211 */ /* 0x0c0fe200078f10ff */
[----:B------:R-:W-:Y:S01]  /*1480*/  UIADD3 UR7, UR11, -0x1, URZ ;  /* 0xffffffff0b077890 */ /* 0x000fe2000fffe03f */
[----:B------:R-:W-:Y:S01]  /*1490*/  LEA.HI R23, R23, R14, RZ, 0x5 ;  /* 0x0000000e17177211 */ /* 0x000fe200078f28ff */
[----:B------:R-:W-:Y:S01]  /*14a0*/  UMOV UR9, 0x400 ;  /* 0x0000040000097882 */ /* 0x000fe20000000000 */
[--C-:B------:R-:W-:Y:S01]  /*14b0*/  SHF.R.S32.HI R12, RZ, 0x2, R13.reuse ;  /* 0x00000002ff0c7819 */ /* 0x100fe2000001140d */
[----:B------:R-:W-:Y:S01]  /*14c0*/  UISETP.LT.AND UP0, UPT, UR13, 0x1, UPT ;  /* 0x000000010d00788c */ /* 0x000fe2000bf01270 */
[----:B------:R-:W-:Y:S01]  /*14d0*/  SHF.R.S32.HI R17, RZ, 0x1f, R13 ;  /* 0x0000001fff117819 */ /* 0x000fe2000001140d */
[----:B------:R-:W-:Y:S01]  /*14e0*/  USHF.L.U32 UR21, UR13, 0x1, URZ ;  /* 0x000000010d157899 */ /* 0x000fe2000800063f */
[----:B------:R-:W-:Y:S01]  /*14f0*/  SHF.R.S32.HI R23, RZ, 0x5, R23 ;  /* 0x00000005ff177819 */ /* 0x000fe20000011417 */
[----:B------:R-:W-:Y:S01]  /*1500*/  USEL UR10, UR13, 0x1, UP0 ;  /* 0x000000010d0a7887 */ /* 0x000fe20008000000 */
[----:B------:R-:W-:Y:S01]  /*1510*/  LEA.HI R17, R17, R12, RZ, 0x3 ;  /* 0x0000000c11117211 */ /* 0x000fe200078f18ff */
[----:B------:R-:W-:Y:S01]  /*1520*/  UISETP.NE.AND UP0, UPT, UR7, URZ, UPT ;  /* 0x0000003f0700728c */ /* 0x000fe2000bf05270 */
[----:B------:R-:W-:Y:S01]  /*1530*/  LOP3.LUT R149, R7, 0x1, RZ, 0xfc, !PT ;  /* 0x0000000107957812 */ /* 0x000fe200078efcff */
[----:B------:R-:W-:Y:S01]  /*1540*/  UIADD3 UR10, -UR10, UR13, URZ ;  /* 0x0000000d0a0a7290 */ /* 0x000fe2000fffe13f */
[----:B------:R-:W-:-:S05]  /*1550*/  LOP3.LUT R17, R17, 0xfffffff8, RZ, 0xc0, !PT ;  /* 0xfffffff811117812 */ /* 0x000fca00078ec0ff */
[----:B------:R-:W-:Y:S01]  /*1560*/  IMAD.IADD R12, R12, 0x1, -R17 ;  /* 0x000000010c0c7824 */ /* 0x000fe200078e0a11 */
[----:B------:R-:W-:Y:S01]  /*1570*/  LOP3.LUT R17, R13, 0xfffffffc, RZ, 0xc0, !PT ;  /* 0xfffffffc0d117812 */ /* 0x000fe200078ec0ff */
[----:B0-----:R-:W-:-:S03]  /*1580*/  ULEA UR9, UR6, UR9, 0x18 ;  /* 0x0000000906097291 */ /* 0x001fc6000f8ec03f */
[--C-:B------:R-:W-:Y:S01]  /*1590*/  SHF.R.S32.HI R13, RZ, 0x1f, R12.reuse ;  /* 0x0000001fff0d7819 */ /* 0x100fe2000001140c */
[----:B------:R-:W-:Y:S01]  /*15a0*/  USHF.L.U32 UR6, UR7, 0x3, URZ ;  /* 0x0000000307067899 */ /* 0x000fe2000800063f */
[C-C-:B------:R-:W-:Y:S01]  /*15b0*/  IMAD R16, R23.reuse, -0x10, -R12.reuse ;  /* 0xfffffff017107824 */ /* 0x140fe200078e0a0c */
[----:B------:R-:W-:Y:S01]  /*15c0*/  USEL UR7, URZ, 0x1, UP0 ;  /* 0x000000013f077887 */ /* 0x000fe20008000000 */
[----:B------:R-:W-:Y:S01]  /*15d0*/  IMAD.IADD R14, R14, 0x1, -R17 ;  /* 0x000000010e0e7824 */ /* 0x000fe200078e0a11 */
[----:B------:R-:W-:Y:S01]  /*15e0*/  ULOP3.LUT UR6, UR6, 0x8, URZ, 0xc0, !UPT ;  /* 0x0000000806067892 */ /* 0x000fe2000f8ec03f */
[----:B------:R-:W-:Y:S01]  /*15f0*/  IMAD.WIDE R12, R23, 0x10, R12 ;  /* 0x00000010170c7825 */ /* 0x000fe200078e020c */
[----:B------:R-:W-:Y:S02]  /*1600*/  UIADD3 UR22, UR9, 0xa0, URZ ;  /* 0x000000a009167890 */ /* 0x000fe4000fffe03f */
[----:B------:R-:W-:Y:S01]  /*1610*/  ULOP3.LUT UR23, UR6, 0x8, URZ, 0x3c, !UPT ;  /* 0x0000000806177892 */ /* 0x000fe2000f8e3c3f */
[----:B------:R-:W-:Y:S01]  /*1620*/  IMAD.U32 R150, RZ, RZ, UR7 ;  /* 0x00000007ff967e24 */ /* 0x000fe2000f8e00ff */
[----:B------:R-:W-:-:S02]  /*1630*/  ULOP3.LUT UR12, UR6, 0x18, URZ, 0x3c, !UPT ;  /* 0x00000018060c7892 */ /* 0x000fc4000f8e3c3f */
[----:B------:R-:W-:Y:S01]  /*1640*/  ULEA UR11, UR11, UR22, 0x3 ;  /* 0x000000160b0b7291 */ /* 0x000fe2000f8e183f */
[----:B------:R-:W-:Y:S02]  /*1650*/  ULDC UR6, c[0x0][0x284] ;  /* 0x0000a10000067ab9 */ /* 0x000fe40000000800 */
[----:B------:R-:W-:-:S09]  /*1660*/  VIADD R16, R16, UR6 ;  /* 0x0000000610107c36 */ /* 0x000fd20008000000 */
.L_x_174:
[----:B------:R-:W-:Y:S01]  /*1670*/  SHF.L.U32 R17, R150, 0x1f, RZ ;  /* 0x0000001f96117819 */ /* 0x000fe200000006ff */
[----:B------:R-:W0:Y:S01]  /*1680*/  LDC R18, c[0x0][0x28c] ;  /* 0x0000a300ff127b82 */ /* 0x000e220000000800 */
[----:B------:R-:W-:Y:S01]  /*1690*/  UMOV UR6, URZ ;  /* 0x0000003f00067c82 */ /* 0x000fe20008000000 */
[----:B------:R-:W-:Y:S01]  /*16a0*/  UMOV UR20, UR5 ;  /* 0x0000000500147c82 */ /* 0x000fe20008000000 */
[----:B-1----:R-:W1:Y:S01]  /*16b0*/  SYNCS.PHASECHK.TRANS64.TRYWAIT P1, [UR11+-0x8], R17 ;  /* 0xfffff811ff0075a7 */ /* 0x002e62000802014b */
[----:B0-----:R-:W-:Y:S01]  /*16c0*/  ISETP.GE.AND P2, PT, R18, 0x1, PT ;  /* 0x000000011200780c */ /* 0x001fe20003f46270 */
[----:B-1-34-:R-:W-:-:S12]  /*16d0*/  @!P1 BRA `(.L_x_20) ;  /* 0x0000007c00b09947 */ /* 0x01afd80003800000 */
.L_x_201:
[----:B------:R-:W-:Y:S01]  /*16e0*/  UMOV UR7, URZ ;  /* 0x0000003f00077c82 */ /* 0x000fe20008000000 */
[----:B------:R-:W-:Y:S01]  /*16f0*/  UMOV UR8, URZ ;  /* 0x0000003f00087c82 */ /* 0x000fe20008000000 */
[----:B------:R-:W-:Y:S02]  /*1700*/  CS2R R88, SRZ ;  /* 0x0000000000587805 */ /* 0x000fe4000001ff00 */
[----:B------:R-:W-:Y:S01]  /*1710*/  CS2R R22, SRZ ;  /* 0x0000000000167805 */ /* 0x000fe2000001ff00 */
[----:B0-----:R-:W-:Y:S01]  /*1720*/  IMAD.MOV.U32 R17, RZ, RZ, RZ ;  /* 0x000000ffff117224 */ /* 0x001fe200078e00ff */
[----:B------:R-:W-:Y:S02]  /*1730*/  CS2R R90, SRZ ;  /* 0x00000000005a7805 */ /* 0x000fe4000001ff00 */
[----:B------:R-:W-:Y:S02]  /*1740*/  CS2R R92, SRZ ;  /* 0x00000000005c7805 */ /* 0x000fe4000001ff00 */
[----:B------:R-:W-:-:S02]  /*1750*/  CS2R R94, SRZ ;  /* 0x00000000005e7805 */ /* 0x000fc4000001ff00 */
[----:B------:R-:W-:Y:S02]  /*1760*/  CS2R R96, SRZ ;  /* 0x0000000000607805 */ /* 0x000fe4000001ff00 */
[----:B------:R-:W-:Y:S02]  /*1770*/  CS2R R98, SRZ ;  /* 0x0000000000627805 */ /* 0x000fe4000001ff00 */
[----:B------:R-:W-:Y:S02]  /*1780*/  CS2R R100, SRZ ;  /* 0x0000000000647805 */ /* 0x000fe4000001ff00 */
        /* <DEDUP_REMOVED lines=22> */
[----:B------:R-:W-:Y:S01]  /*18f0*/  CS2R R146, SRZ ;  /* 0x0000000000927805 */ /* 0x000fe2000001ff00 */
[----:B------:R-:W-:Y:S01]  /*1900*/  IMAD.MOV.U32 R148, RZ, RZ, RZ ;  /* 0x000000ffff947224 */ /* 0x000fe200078e00ff */
[----:B------:R-:W-:Y:S01]  /*1910*/  CS2R R24, SRZ ;  /* 0x0000000000187805 */ /* 0x000fe2000001ff00 */
[----:B------:R-:W-:Y:S01]  /*1920*/  IMAD.U32 R151, RZ, RZ, UR4 ;  /* 0x00000004ff977e24 */ /* 0x000fe2000f8e00ff */
        /* <DEDUP_REMOVED lines=30> */
[----:B------:R-:W-:Y:S01]  /*1b10*/  CS2R R86, SRZ ;  /* 0x0000000000567805 */ /* 0x000fe2000001ff00 */
[----:B------:R-:W-:Y:S06]  /*1b20*/  @!P2 BRA `(.L_x_21) ;  /* 0x00000008006ca947 */ /* 0x000fec0003800000 */
[----:B------:R-:W-:-:S13]  /*1b30*/  ISETP.NE.AND P2, PT, R149, 0x3, PT ;  /* 0x000000039500780c */ /* 0x000fda0003f45270 */
[----:B------:R-:W-:Y:S05]  /*1b40*/  @!P2 BRA `(.L_x_22) ;  /* 0x000000000004a947 */ /* 0x000fea0003800000 */
[----:B------:R-:W-:Y:S01]  /*1b50*/  BPT.TRAP 0x1 ;  /* 0x000000040000795c */ /* 0x000fe20000300000 */
.L_x_22:
[----:B------:R-:W-:Y:S01]  /*1b60*/  ULEA UR6, UR5, UR9, 0x3 ;  /* 0x0000000905067291 */ /* 0x000fe2000f8e183f */
[----:B------:R-:W-:-:S05]  /*1b70*/  IMAD.U32 R17, RZ, RZ, UR4 ;  /* 0x00000004ff117e24 */ /* 0x000fca000f8e00ff */
[----:B------:R-:W-:-:S04]  /*1b80*/  SHF.L.U32 R17, R17, 0x1f, RZ ;  /* 0x0000001f11117819 */ /* 0x000fc800000006ff */
[----:B------:R0:W1:Y:S01]  /*1b90*/  SYNCS.PHASECHK.TRANS64.TRYWAIT P1, [UR6], R17 ;  /* 0x00000011ff0075a7 */ /* 0x0000620008020146 */
[----:B------:R-:W-:Y:S05]  /*1ba0*/  @!P2 BRA `(.L_x_23) ;  /* 0x000000000004a947 */ /* 0x000fea0003800000 */
[----:B------:R-:W-:Y:S01]  /*1bb0*/  BPT.TRAP 0x1 ;  /* 0x000000040000795c */ /* 0x000fe20000300000 */
.L_x_23:
[----:B-1----:R-:W-:Y:S05]  /*1bc0*/  @P1 BRA `(.L_x_24) ;  /* 0x0000000000081947 */ /* 0x002fea0003800000 */
[----:B------:R-:W1:Y:S02]  /*1bd0*/  SYNCS.PHASECHK.TRANS64.TRYWAIT P1, [UR6], R17 ;  /* 0x00000011ff0075a7 */ /* 0x000e640008020146 */
[----:B-1----:R-:W-:Y:S05]  /*1be0*/  @!P1 BRA `(.L_x_25) ;  /* 0x0000007800849947 */ /* 0x002fea0003800000 */
.L_x_24:
[----:B------:R-:W-:Y:S01]  /*1bf0*/  UIADD3 UR6, UR9, 0x180, URZ ;  /* 0x0000018009067890 */ /* 0x000fe2000fffe03f */
[----:B------:R-:W-:Y:S01]  /*1c00*/  WARPGROUP.ARRIVE ;  /* 0x00000000000079c5 */ /* 0x000fe20000000000 */
[----:B------:R-:W-:Y:S01]  /*1c10*/  UIADD3 UR7, UR9, 0x12180, URZ ;  /* 0x0001218009077890 */ /* 0x000fe2000fffe03f */
[----:B------:R-:W-:Y:S01]  /*1c20*/  CS2R R88, SRZ ;  /* 0x0000000000587805 */ /* 0x000fe2000001ff00 */
[----:B------:R-:W-:Y:S01]  /*1c30*/  USHF.R.U32.HI UR6, URZ, 0x4, UR6 ;  /* 0x000000043f067899 */ /* 0x000fe20008011606 */
[----:B------:R-:W-:Y:S01]  /*1c40*/  CS2R R22, SRZ ;  /* 0x0000000000167805 */ /* 0x000fe2000001ff00 */
[----:B------:R-:W-:Y:S01]  /*1c50*/  USHF.R.U32.HI UR7, URZ, 0x4, UR7 ;  /* 0x000000043f077899 */ /* 0x000fe20008011607 */
[----:B01----:R-:W-:Y:S01]  /*1c60*/  IMAD.MOV.U32 R17, RZ, RZ, RZ ;  /* 0x000000ffff117224 */ /* 0x003fe200078e00ff */
[----:B------:R-:W-:Y:S01]  /*1c70*/  ULOP3.LUT UR6, UR6, 0x3fff, URZ, 0xc0, !UPT ;  /* 0x00003fff06067892 */ /* 0x000fe2000f8ec03f */
[----:B------:R-:W-:Y:S01]  /*1c80*/  CS2R R90, SRZ ;  /* 0x00000000005a7805 */ /* 0x000fe2000001ff00 */
[----:B------:R-:W-:Y:S01]  /*1c90*/  ULOP3.LUT UR7, UR7, 0x3fff, URZ, 0xc0, !UPT ;  /* 0x00003fff07077892 */ /* 0x000fe2000f8ec03f */
[----:B------:R-:W-:Y:S01]  /*1ca0*/  CS2R R92, SRZ ;  /* 0x00000000005c7805 */ /* 0x000fe2000001ff00 */
[----:B------:R-:W-:Y:S01]  /*1cb0*/  ULOP3.LUT UR6, UR6, 0x10000, URZ, 0xfc, !UPT ;  /* 0x0001000006067892 */ /* 0x000fe2000f8efc3f */
[----:B------:R-:W-:Y:S01]  /*1cc0*/  CS2R R94, SRZ ;  /* 0x00000000005e7805 */ /* 0x000fe2000001ff00 */
[----:B------:R-:W-:Y:S01]  /*1cd0*/  ULOP3.LUT UR7, UR7, 0x10000, URZ, 0xfc, !UPT ;  /* 0x0001000007077892 */ /* 0x000fe2000f8efc3f */
[----:B------:R-:W-:Y:S01]  /*1ce0*/  CS2R R96, SRZ ;  /* 0x0000000000607805 */ /* 0x000fe2000001ff00 */
[----:B------:R-:W-:Y:S01]  /*1cf0*/  ULEA UR6, UR5, UR6, 0x9 ;  /* 0x0000000605067291 */ /* 0x000fe2000f8e483f */
[----:B------:R-:W-:Y:S01]  /*1d00*/  CS2R R98, SRZ ;  /* 0x0000000000627805 */ /* 0x000fe2000001ff00 */
[----:B------:R-:W-:Y:S01]  /*1d10*/  ULEA UR7, UR5, UR7, 0xa ;  /* 0x0000000705077291 */ /* 0x000fe2000f8e503f */
[----:B------:R-:W-:Y:S01]  /*1d20*/  CS2R R100, SRZ ;  /* 0x0000000000647805 */ /* 0x000fe2000001ff00 */
[----:B------:R-:W-:Y:S01]  /*1d30*/  UMOV UR17, 0x40000040 ;  /* 0x4000004000117882 */ /* 0x000fe20000000000 */
[----:B------:R-:W-:Y:S01]  /*1d40*/  UMOV UR19, 0x40000040 ;  /* 0x4000004000137882 */ /* 0x000fe20000000000 */
[----:B------:R-:W-:Y:S01]  /*1d50*/  CS2R R102, SRZ ;  /* 0x0000000000667805 */ /* 0x000fe2000001ff00 */
[----:B------:R-:W-:Y:S01]  /*1d60*/  UMOV UR16, UR6 ;  /* 0x0000000600107c82 */ /* 0x000fe20008000000 */
[----:B------:R-:W-:Y:S01]  /*1d70*/  CS2R R104, SRZ ;  /* 0x0000000000687805 */ /* 0x000fe2000001ff00 */
[----:B------:R-:W-:Y:S01]  /*1d80*/  UMOV UR18, UR7 ;  /* 0x0000000700127c82 */ /* 0x000fe20008000000 */
[----:B------:R-:W-:Y:S01]  /*1d90*/  CS2R R106, SRZ ;  /* 0x00000000006a7805 */ /* 0x000fe2000001ff00 */
[----:B------:R-:W-:Y:S01]  /*1da0*/  QGMMA.64x128x32.F32.E4M3.E4M3 R24, gdesc[UR16], RZ, !UPT ;  /* 0x01e00000101879f3 */ /* 0x000fe2000c7008ff */
[----:B------:R-:W-:Y:S01]  /*1db0*/  UIADD3 UR16, UR6, 0x2, URZ ;  /* 0x0000000206107890 */ /* 0x000fe2000fffe03f */
[----:B------:R-:W-:Y:S01]  /*1dc0*/  CS2R R108, SRZ ;  /* 0x00000000006c7805 */ /* 0x000fe2000001ff00 */
[----:B------:R-:W-:Y:S01]  /*1dd0*/  UIADD3 UR18, UR7, 0x2, URZ ;  /* 0x0000000207127890 */ /* 0x000fe2000fffe03f */
[----:B------:R-:W-:Y:S01]  /*1de0*/  CS2R R110, SRZ ;  /* 0x00000000006e7805 */ /* 0x000fe2000001ff00 */
[----:B------:R-:W-:Y:S01]  /*1df0*/  UMOV UR17, 0x40000040 ;  /* 0x4000004000117882 */ /* 0x000fe20000000000 */
[----:B------:R-:W-:Y:S01]  /*1e00*/  UMOV UR19, 0x40000040 ;  /* 0x4000004000137882 */ /* 0x000fe20000000000 */
        /* <DEDUP_REMOVED lines=17> */
[----:B------:R-:W-:Y:S01]  /*1f20*/  CS2R R146, SRZ ;  /* 0x0000000000927805 */ /* 0x000fe2000001ff00 */
[----:B------:R-:W-:Y:S01]  /*1f30*/  IMAD.MOV.U32 R148, RZ, RZ, RZ ;  /* 0x000000ffff947224 */ /* 0x000fe200078e00ff */
[----:B------:R-:W-:Y:S01]  /*1f40*/  QGMMA.64x128x32.F32.E4M3.E4M3 R24, gdesc[UR16], R24 ;  /* 0x01e00000101879f3 */ /* 0x000fe20008700818 */
[----:B------:R-:W-:-:S02]  /*1f50*/  UIADD3 UR16, UR6, 0x4, URZ ;  /* 0x0000000406107890 */ /* 0x000fc4000fffe03f */
[----:B------:R-:W-:Y:S01]  /*1f60*/  UIADD3 UR18, UR7, 0x4, URZ ;  /* 0x0000000407127890 */ /* 0x000fe2000fffe03f */
[----:B------:R-:W-:Y:S01]  /*1f70*/  UMOV UR17, 0x40000040 ;  /* 0x4000004000117882 */ /* 0x000fe20000000000 */
[----:B------:R-:W-:-:S07]  /*1f80*/  UMOV UR19, 0x40000040 ;  /* 0x4000004000137882 */ /* 0x000fce0000000000 */
[----:B------:R-:W-:Y:S01]  /*1f90*/  QGMMA.64x128x32.F32.E4M3.E4M3 R24, gdesc[UR16], R24 ;  /* 0x01e00000101879f3 */ /* 0x000fe20008700818 */
[----:B------:R-:W-:Y:S02]  /*1fa0*/  UIADD3 UR18, UR7, 0x6, URZ ;  /* 0x0000000607127890 */ /* 0x000fe4000fffe03f */
[----:B------:R-:W-:Y:S01]  /*1fb0*/  UIADD3 UR16, UR6, 0x6, URZ ;  /* 0x0000000606107890 */ /* 0x000fe2000fffe03f */
[----:B------:R-:W-:Y:S01]  /*1fc0*/  ULDC UR7, c[0x0][0x50c] ;  /* 0x0001430000077ab9 */ /* 0x000fe20000000800 */
[----:B------:R-:W-:Y:S01]  /*1fd0*/  UMOV UR17, 0x40000040 ;  /* 0x4000004000117882 */ /* 0x000fe20000000000 */
[----:B------:R-:W-:Y:S01]  /*1fe0*/  UISETP.NE.AND UP0, UPT, UR7, 0x4, UPT ;  /* 0x000000040700788c */ /* 0x000fe2000bf05270 */
[----:B------:R-:W-:Y:S01]  /*1ff0*/  UMOV UR19, 0x40000040 ;  /* 0x4000004000137882 */ /* 0x000fe20000000000 */
[----:B------:R-:W-:Y:S02]  /*2000*/  UMOV UR6, 0x4 ;  /* 0x0000000400067882 */ /* 0x000fe40000000000 */
[----:B------:R-:W-:-:S06]  /*2010*/  USEL UR7, URZ, 0x1, UP0 ;  /* 0x000000013f077887 */ /* 0x000fcc0008000000 */
[----:B------:R-:W-:Y:S01]  /*2020*/  ISETP.NE.AND P1, PT, RZ, UR7, PT ;  /* 0x00000007ff007c0c */ /* 0x000fe2000bf25270 */
[----:B------:R-:W-:-:S12]  /*2030*/  QGMMA.64x128x32.F32.E4M3.E4M3 R24, gdesc[UR16], R24, gsb0 ;  /* 0x01e00000101879f3 */ /* 0x000fd80008000818 */
[----:B------:R-:W-:Y:S05]  /*2040*/  @!P1 BRA `(.L_x_26) ;  /* 0x0000000400089947 */ /* 0x000fea0003800000 */
[----:B------:R-:W-:Y:S02]  /*2050*/  WARPGROUP.DEPBAR.LE gsb0, 0x0 ;  /* 0x00008000000079c5 */ /* 0x000fe40000010000 */
[----:B------:R-:W-:-:S01]  /*2060*/  FADD R147, RZ, R24 ;  /* 0x00000018ff937221 */ /* 0x000fc20000000000 */
[----:B------:R-:W-:Y:S01]  /*2070*/  FADD R148, RZ, R25 ;  /* 0x00000019ff947221 */ /* 0x000fe20000000000 */
        /* <DEDUP_REMOVED lines=62> */
[----:B------:R-:W-:-:S06]  /*2460*/  UMOV UR6, URZ ;  /* 0x0000003f00067c82 */ /* 0x000fcc0008000000 */
.L_x_26:
[----:B------:R-:W-:-:S04]  /*2470*/  UIADD3 UR20, UR5, 0x1, URZ ;  /* 0x0000000105147890 */ /* 0x000fc8000fffe03f */
[----:B------:R-:W-:-:S04]  /*2480*/  UISETP.NE.AND UP0, UPT, UR20, 0x9, UPT ;  /* 0x000000091400788c */ /* 0x000fc8000bf05270 */
[----:B------:R-:W-:Y:S02]  /*2490*/  USEL UR8, URZ, 0x1, UP0 ;  /* 0x000000013f087887 */ /* 0x000fe40008000000 */
[----:B------:R-:W-:Y:S02]  /*24a0*/  USEL UR20, UR20, URZ, UP0 ;  /* 0x0000003f14147287 */ /* 0x000fe40008000000 */
[----:B------:R-:W-:-:S06]  /*24b0*/  ULOP3.LUT UR8, UR4, UR8, URZ, 0x3c, !UPT ;  /* 0x0000000804087292 */ /* 0x000fcc000f8e3c3f */
[----:B------:R-:W-:Y:S01]  /*24c0*/  IMAD.U32 R151, RZ, RZ, UR8 ;  /* 0x00000008ff977e24 */ /* 0x000fe2000f8e00ff */
[----:B------:R-:W-:-:S06]  /*24d0*/  UMOV UR8, 0x1 ;  /* 0x0000000100087882 */ /* 0x000fcc0000000000 */
.L_x_21:
[----:B------:R-:W-:-:S06]  /*24e0*/  UISETP.GE.AND UP0, UPT, UR10, 0x1, UPT ;  /* 0x000000010a00788c */ /* 0x000fcc000bf06270 */
[----:B------:R-:W-:-:S13]  /*24f0*/  PLOP3.LUT P1, PT, PT, PT, UP0, 0x80, 0x0 ;  /* 0x000000000000781c */ /* 0x000fda0003f2f008 */
[----:B------:R-:W-:Y:S05]  /*2500*/  @!P1 BRA `(.L_x_27) ;  /* 0x0000000800349947 */ /* 0x000fea0003800000 */
[----:B------:R-:W-:Y:S01]  /*2510*/  IMAD.U32 R18, RZ, RZ, UR10 ;  /* 0x0000000aff127e24 */ /* 0x000fe2000f8e00ff */
[----:B------:R-:W-:Y:S01]  /*2520*/  ULDC UR24, c[0x0][0x50c] ;  /* 0x0001430000187ab9 */ /* 0x000fe20000000800 */
[----:B------:R-:W-:-:S07]  /*2530*/  IMAD.U32 R19, RZ, RZ, UR5 ;  /* 0x00000005ff137e24 */ /* 0x000fce000f8e00ff */
.L_x_35:
[----:B------:R-:W-:-:S13]  /*2540*/  ISETP.NE.AND P2, PT, R149, 0x3, PT ;  /* 0x000000039500780c */ /* 0x000fda0003f45270 */
[----:B0-----:R-:W-:Y:S05]  /*2550*/  @!P2 BRA `(.L_x_28) ;  /* 0x000000000004a947 */ /* 0x001fea0003800000 */
[----:B------:R-:W-:Y:S01]  /*2560*/  BPT.TRAP 0x1 ;  /* 0x000000040000795c */ /* 0x000fe20000300000 */
.L_x_28:
[----:B------:R-:W-:Y:S01]  /*2570*/  ULEA UR16, UR20, UR9, 0x3 ;  /* 0x0000000914107291 */ /* 0x000fe2000f8e183f */
[----:B------:R-:W-:-:S08]  /*2580*/  SHF.L.U32 R20, R151, 0x1f, RZ ;  /* 0x0000001f97147819 */ /* 0x000fd000000006ff */
[----:B------:R0:W1:Y:S01]  /*2590*/  SYNCS.PHASECHK.TRANS64.TRYWAIT P1, [UR16], R20 ;  /* 0x00000014ff0075a7 */ /* 0x0000620008020150 */
[----:B------:R-:W-:Y:S05]  /*25a0*/  @!P2 BRA `(.L_x_29) ;  /* 0x000000000004a947 */ /* 0x000fea0003800000 */
[----:B------:R-:W-:Y:S01]  /*25b0*/  BPT.TRAP 0x1 ;  /* 0x000000040000795c */ /* 0x000fe20000300000 */
.L_x_29:
[----:B-1----:R-:W-:Y:S05]  /*25c0*/  @P1 BRA `(.L_x_30) ;  /* 0x0000000000081947 */ /* 0x002fea0003800000 */
[----:B------:R-:W1:Y:S02]  /*25d0*/  SYNCS.PHASECHK.TRANS64.TRYWAIT P1, [UR16], R20 ;  /* 0x00000014ff0075a7 */ /* 0x000e640008020150 */
[----:B-1----:R-:W-:Y:S05]  /*25e0*/  @!P1 BRA `(.L_x_31) ;  /* 0x00000070001c9947 */ /* 0x002fea0003800000 */
.L_x_30:
[----:B------:R-:W-:Y:S01]  /*25f0*/  UIADD3 UR16, UR9, 0x180, URZ ;  /* 0x0000018009107890 */ /* 0x000fe2000fffe03f */
[----:B------:R-:W-:Y:S01]  /*2600*/  WARPGROUP.ARRIVE ;  /* 0x00000000000079c5 */ /* 0x000fe20000000000 */
[----:B------:R-:W-:Y:S02]  /*2610*/  UIADD3 UR17, UR9, 0x12180, URZ ;  /* 0x0001218009117890 */ /* 0x000fe4000fffe03f */
[----:B------:R-:W-:Y:S02]  /*2620*/  UISETP.NE.AND UP0, UPT, UR7, URZ, UPT ;  /* 0x0000003f0700728c */ /* 0x000fe4000bf05270 */
[----:B------:R-:W-:Y:S02]  /*2630*/  USHF.R.U32.HI UR16, URZ, 0x4, UR16 ;  /* 0x000000043f107899 */ /* 0x000fe40008011610 */
[----:B------:R-:W-:Y:S02]  /*2640*/  USHF.R.U32.HI UR17, URZ, 0x4, UR17 ;  /* 0x000000043f117899 */ /* 0x000fe40008011611 */
[----:B------:R-:W-:-:S02]  /*2650*/  USEL UR8, UR8, URZ, !UP0 ;  /* 0x0000003f08087287 */ /* 0x000fc4000c000000 */
[----:B------:R-:W-:Y:S02]  /*2660*/  ULOP3.LUT UR16, UR16, 0x3fff, URZ, 0xc0, !UPT ;  /* 0x00003fff10107892 */ /* 0x000fe4000f8ec03f */
[----:B------:R-:W-:Y:S02]  /*2670*/  ULOP3.LUT UR17, UR17, 0x3fff, URZ, 0xc0, !UPT ;  /* 0x00003fff11117892 */ /* 0x000fe4000f8ec03f */
[----:B------:R-:W-:Y:S02]  /*2680*/  UISETP.NE.U32.AND UP0, UPT, UR8, URZ, UPT ;  /* 0x0000003f0800728c */ /* 0x000fe4000bf05070 */
[----:B------:R-:W-:Y:S02]  /*2690*/  ULOP3.LUT UR7, UR16, 0x10000, URZ, 0xfc, !UPT ;  /* 0x0001000010077892 */ /* 0x000fe4000f8efc3f */
[----:B------:R-:W-:Y:S02]  /*26a0*/  ULOP3.LUT UR8, UR17, 0x10000, URZ, 0xfc, !UPT ;  /* 0x0001000011087892 */ /* 0x000fe4000f8efc3f */
[----:B------:R-:W-:-:S02]  /*26b0*/  ULEA UR7, UR20, UR7, 0x9 ;  /* 0x0000000714077291 */ /* 0x000fc4000f8e483f */
[----:B------:R-:W-:Y:S01]  /*26c0*/  ULEA UR8, UR20, UR8, 0xa ;  /* 0x0000000814087291 */ /* 0x000fe2000f8e503f */
[----:B------:R-:W-:Y:S01]  /*26d0*/  UMOV UR17, 0x40000040 ;  /* 0x4000004000117882 */ /* 0x000fe20000000000 */
[----:B------:R-:W-:Y:S01]  /*26e0*/  UMOV UR19, 0x40000040 ;  /* 0x4000004000137882 */ /* 0x000fe20000000000 */
[----:B------:R-:W-:Y:S02]  /*26f0*/  UIADD3 UR6, UR6, 0x4, URZ ;  /* 0x0000000406067890 */ /* 0x000fe4000fffe03f */
[----:B------:R-:W-:Y:S02]  /*2700*/  UMOV UR16, UR7 ;  /* 0x0000000700107c82 */ /* 0x000fe40008000000 */
[----:B------:R-:W-:Y:S02]  /*2710*/  UMOV UR18, UR8 ;  /* 0x0000000800127c82 */ /* 0x000fe40008000000 */
[----:B------:R-:W-:Y:S01]  /*2720*/  QGMMA.64x128x32.F32.E4M3.E4M3 R24, gdesc[UR16], R24, UP0 ;  /* 0x01e00000101879f3 */ /* 0x000fe2000bf00818 */
[----:B------:R-:W-:-:S02]  /*2730*/  UIADD3 UR16, UR7, 0x2, URZ ;  /* 0x0000000207107890 */ /* 0x000fc4000fffe03f */
[----:B------:R-:W-:Y:S01]  /*2740*/  UIADD3 UR18, UR8, 0x2, URZ ;  /* 0x0000000208127890 */ /* 0x000fe2000fffe03f */
[----:B------:R-:W-:Y:S01]  /*2750*/  UMOV UR17, 0x40000040 ;  /* 0x4000004000117882 */ /* 0x000fe20000000000 */
[----:B------:R-:W-:Y:S01]  /*2760*/  UMOV UR19, 0x40000040 ;  /* 0x4000004000137882 */ /* 0x000fe20000000000 */
[----:B------:R-:W-:-:S06]  /*2770*/  UISETP.NE.AND UP0, UPT, UR6, UR24, UPT ;  /* 0x000000180600728c */ /* 0x000fcc000bf05270 */
[----:B------:R-:W-:Y:S01]  /*2780*/  QGMMA.64x128x32.F32.E4M3.E4M3 R24, gdesc[UR16], R24 ;  /* 0x01e00000101879f3 */ /* 0x000fe20008700818 */
[----:B------:R-:W-:Y:S02]  /*2790*/  UIADD3 UR16, UR7, 0x4, URZ ;  /* 0x0000000407107890 */ /* 0x000fe4000fffe03f */
[----:B------:R-:W-:Y:S01]  /*27a0*/  UIADD3 UR18, UR8, 0x4, URZ ;  /* 0x0000000408127890 */ /* 0x000fe2000fffe03f */
[----:B------:R-:W-:Y:S01]  /*27b0*/  UMOV UR17, 0x40000040 ;  /* 0x4000004000117882 */ /* 0x000fe20000000000 */
[----:B------:R-:W-:-:S07]  /*27c0*/  UMOV UR19, 0x40000040 ;  /* 0x4000004000137882 */ /* 0x000fce0000000000 */
[----:B------:R-:W-:Y:S01]  /*27d0*/  QGMMA.64x128x32.F32.E4M3.E4M3 R24, gdesc[UR16], R24 ;  /* 0x01e00000101879f3 */ /* 0x000fe20008700818 */
[----:B------:R-:W-:Y:S02]  /*27e0*/  UIADD3 UR16, UR7, 0x6, URZ ;  /* 0x0000000607107890 */ /* 0x000fe4000fffe03f */
[----:B------:R-:W-:Y:S01]  /*27f0*/  UIADD3 UR18, UR8, 0x6, URZ ;  /* 0x0000000608127890 */ /* 0x000fe2000fffe03f */
[----:B------:R-:W-:Y:S01]  /*2800*/  UMOV UR17, 0x40000040 ;  /* 0x4000004000117882 */ /* 0x000fe20000000000 */
[----:B------:R-:W-:Y:S01]  /*2810*/  UMOV UR19, 0x40000040 ;  /* 0x4000004000137882 */ /* 0x000fe20000000000 */
[----:B------:R-:W-:-:S06]  /*2820*/  USEL UR7, URZ, 0x1, UP0 ;  /* 0x000000013f077887 */ /* 0x000fcc0008000000 */
[----:B------:R-:W-:Y:S01]  /*2830*/  ISETP.NE.AND P1, PT, RZ, UR7, PT ;  /* 0x00000007ff007c0c */ /* 0x000fe2000bf25270 */
[----:B------:R-:W-:Y:S03]  /*2840*/  QGMMA.64x128x32.F32.E4M3.E4M3 R24, gdesc[UR16], R24, gsb0 ;  /* 0x01e00000101879f3 */ /* 0x000fe60008000818 */
[----:B------:R-:W-:-:S09]  /*2850*/  WARPGROUP.DEPBAR.LE gsb0, 0x1 ;  /* 0x00008000000079c5 */ /* 0x000fd20000010100 */
[----:B------:R-:W-:Y:S05]  /*2860*/  @!P1 BRA `(.L_x_32) ;  /* 0x0000000400089947 */ /* 0x000fea0003800000 */
[----:B------:R-:W-:Y:S02]  /*2870*/  WARPGROUP.DEPBAR.LE gsb0, 0x0 ;  /* 0x00008000000079c5 */ /* 0x000fe40000010000 */
[----:B------:R-:W-:-:S01]  /*2880*/  FADD R147, R24, R147 ;  /* 0x0000009318937221 */ /* 0x000fc20000000000 */
[----:B------:R-:W-:Y:S01]  /*2890*/  FADD R148, R25, R148 ;  /* 0x0000009419947221 */ /* 0x000fe20000000000 */
        /* <DEDUP_REMOVED lines=62> */
[----:B------:R-:W-:-:S06]  /*2c80*/  UMOV UR6, URZ ;  /* 0x0000003f00067c82 */ /* 0x000fcc0008000000 */
.L_x_32:
[----:B------:R-:W-:Y:S05]  /*2c90*/  @!P2 BRA `(.L_x_33) ;  /* 0x000000000004a947 */ /* 0x000fea0003800000 */
[----:B------:R-:W-:Y:S01]  /*2ca0*/  BPT.TRAP 0x1 ;  /* 0x000000040000795c */ /* 0x000fe20000300000 */
.L_x_33:
[----:B01----:R-:W-:Y:S02]  /*2cb0*/  @P0 LEA R20, R19, UR9, 0x3 ;  /* 0x0000000913140c11 */ /* 0x003fe4000f8e18ff */
[----:B------:R-:W-:-:S03]  /*2cc0*/  ISETP.GT.U32.AND P1, PT, R7, 0x1, PT ;  /* 0x000000010700780c */ /* 0x000fc60003f24070 */
[----:B------:R-:W-:-:S05]  /*2cd0*/  @P0 VIADD R21, R20, 0x48 ;  /* 0x0000004814150836 */ /* 0x000fca0000000000 */
[----:B------:R-:W-:-:S04]  /*2ce0*/  @P0 PRMT R21, R10, 0x654, R21 ;  /* 0x000006540a150816 */ /* 0x000fc80000000015 */
[----:B------:R0:W-:Y:S01]  /*2cf0*/  @P0 SYNCS.ARRIVE.TRANS64.RED.A1T0 RZ, [R21+URZ], RZ ;  /* 0x000000ff15ff09a7 */ /* 0x0001e2000810043f */
[----:B------:R-:W-:Y:S05]  /*2d00*/  @P1 BRA `(.L_x_34) ;  /* 0x0000000000041947 */ /* 0x000fea0003800000 */
[----:B------:R-:W-:Y:S01]  /*2d10*/  BPT.TRAP 0x1 ;  /* 0x000000040000795c */ /* 0x000fe20000300000 */
.L_x_34:
[----:B------:R-:W-:Y:S01]  /*2d20*/  UIADD3 UR20, UR20, 0x1, URZ ;  /* 0x0000000114147890 */ /* 0x000fe2000fffe03f */
[C---:B------:R-:W-:Y:S01]  /*2d30*/  ISETP.GT.AND P2, PT, R18.reuse, 0x1, PT ;  /* 0x000000011200780c */ /* 0x040fe20003f44270 */
[----:B------:R-:W-:Y:S02]  /*2d40*/  VIADD R19, R19, 0x1 ;  /* 0x0000000113137836 */ /* 0x000fe40000000000 */
[----:B------:R-:W-:Y:S01]  /*2d50*/  UISETP.NE.AND UP0, UPT, UR20, 0x9, UPT ;  /* 0x000000091400788c */ /* 0x000fe2000bf05270 */
[----:B------:R-:W-:Y:S02]  /*2d60*/  VIADD R18, R18, 0xffffffff ;  /* 0xffffffff12127836 */ /* 0x000fe40000000000 */
[C---:B------:R-:W-:Y:S01]  /*2d70*/  ISETP.NE.AND P1, PT, R19.reuse, 0x9, PT ;  /* 0x000000091300780c */ /* 0x040fe20003f25270 */
[----:B------:R-:W-:Y:S02]  /*2d80*/  USEL UR8, URZ, 0x1, UP0 ;  /* 0x000000013f087887 */ /* 0x000fe40008000000 */
[----:B------:R-:W-:Y:S01]  /*2d90*/  USEL UR20, UR20, URZ, UP0 ;  /* 0x0000003f14147287 */ /* 0x000fe20008000000 */
[----:B------:R-:W-:-:S03]  /*2da0*/  SEL R19, R19, RZ, P1 ;  /* 0x000000ff13137207 */ /* 0x000fc60000800000 */
[----:B------:R-:W-:Y:S01]  /*2db0*/  LOP3.LUT R151, R151, UR8, RZ, 0x3c, !PT ;  /* 0x0000000897977c12 */ /* 0x000fe2000f8e3cff */
[----:B------:R-:W-:Y:S01]  /*2dc0*/  UMOV UR8, 0x1 ;  /* 0x0000000100087882 */ /* 0x000fe20000000000 */
[----:B------:R-:W-:Y:S06]  /*2dd0*/  @P2 BRA `(.L_x_35) ;  /* 0xfffffff400d82947 */ /* 0x000fec000383ffff */
.L_x_27:
[----:B------:R-:W-:Y:S01]  /*2de0*/  UISETP.NE.AND UP0, UPT, UR6, URZ, UPT ;  /* 0x0000003f0600728c */ /* 0x000fe2000bf05270 */
[----:B------:R-:W1:Y:S01]  /*2df0*/  LDC R18, c[0x0][0x28c] ;  /* 0x0000a300ff127b82 */ /* 0x000e620000000800 */
[----:B------:R-:W-:Y:S02]  /*2e00*/  IMAD.U32 R19, RZ, RZ, UR23 ;  /* 0x00000017ff137e24 */ /* 0x000fe4000f8e00ff */
[----:B------:R-:W-:-:S06]  /*2e10*/  USEL UR6, URZ, 0x1, !UP0 ;  /* 0x000000013f067887 */ /* 0x000fcc000c000000 */
[----:B------:R-:W-:-:S13]  /*2e20*/  ISETP.NE.AND P1, PT, RZ, UR6, PT ;  /* 0x00000006ff007c0c */ /* 0x000fda000bf25270 */
[----:B------:R-:W-:Y:S05]  /*2e30*/  @!P1 BRA `(.L_x_36) ;  /* 0x0000000400049947 */ /* 0x000fea0003800000 */
[----:B------:R-:W-:Y:S02]  /*2e40*/  WARPGROUP.DEPBAR.LE gsb0, 0x0 ;  /* 0x00008000000079c5 */ /* 0x000fe40000010000 */
[----:B------:R-:W-:Y:S01]  /*2e50*/  FADD R147, R24, R147 ;  /* 0x0000009318937221 */ /* 0x000fe20000000000 */
        /* <DEDUP_REMOVED lines=62> */
[----:B------:R-:W-:-:S07]  /*3240*/  FADD R88, R88, R87 ;  /* 0x0000005758587221 */ /* 0x000fce0000000000 */
.L_x_36:
[----:B-1----:R-:W-:Y:S01]  /*3250*/  ISETP.GE.AND P1, PT, R18, 0x1, PT ;  /* 0x000000011200780c */ /* 0x002fe20003f26270 */
[----:B------:R1:W-:Y:S01]  /*3260*/  SYNCS.ARRIVE.TRANS64.A1T0 RZ, [R19+UR22], RZ ;  /* 0x000000ff13ff79a7 */ /* 0x0003e20008100016 */
[----:B------:R-:W-:-:S11]  /*3270*/  WARPGROUP.DEPBAR.LE gsb0, 0x0 ;  /* 0x00008000000079c5 */ /* 0x000fd60000010000 */
[----:B------:R-:W-:Y:S05]  /*3280*/  @!P1 BRA `(.L_x_37) ;  /* 0x0000000000449947 */ /* 0x000fea0003800000 */
[----:B------:R-:W-:-:S13]  /*3290*/  ISETP.NE.AND P1, PT, R149, 0x3, PT ;  /* 0x000000039500780c */ /* 0x000fda0003f25270 */
[----:B------:R-:W-:Y:S05]  /*32a0*/  @!P1 BRA `(.L_x_38) ;  /* 0x0000000000049947 */ /* 0x000fea0003800000 */
[----:B------:R-:W-:Y:S01]  /*32b0*/  BPT.TRAP 0x1 ;  /* 0x000000040000795c */ /* 0x000fe20000300000 */
.L_x_38:
[----:B------:R-:W-:Y:S01]  /*32c0*/  VOTEU.ANY UP0, P0 ;  /* 0x00000000003f7886 */ /* 0x000fe20000000100 */
[----:B------:R-:W-:-:S04]  /*32d0*/  ISETP.GT.U32.AND P1, PT, R7, 0x1, PT ;  /* 0x000000010700780c */ /* 0x000fc80003f24070 */
[----:B------:R-:W-:-:S06]  /*32e0*/  @UP0 UIADD3 UR6, UR10, UR5, URZ ;  /* 0x000000050a060290 */ /* 0x000fcc000fffe03f */
[----:B------:R-:W-:Y:S02]  /*32f0*/  IMAD.U32 R18, RZ, RZ, UR6 ;  /* 0x00000006ff127e24 */ /* 0x000fe4000f8e00ff */
[----:B0-----:R-:W-:Y:S02]  /*3300*/  IMAD.U32 R21, RZ, RZ, UR6 ;  /* 0x00000006ff157e24 */ /* 0x001fe4000f8e00ff */
[----:B-1----:R-:W-:-:S05]  /*3310*/  @P0 IMAD.WIDE.U32 R18, R18, 0x38e38e39, RZ ;  /* 0x38e38e3912120825 */ /* 0x002fca00078e00ff */
[----:B------:R-:W-:-:S05]  /*3320*/  @P0 SHF.R.U32.HI R18, RZ, 0x1, R19 ;  /* 0x00000001ff120819 */ /* 0x000fca0000011613 */
[----:B------:R-:W-:-:S05]  /*3330*/  @P0 IMAD R18, R18, -0x9, R21 ;  /* 0xfffffff712120824 */ /* 0x000fca00078e0215 */
[----:B------:R-:W-:-:S05]  /*3340*/  @P0 LEA R18, R18, UR9, 0x3 ;  /* 0x0000000912120c11 */ /* 0x000fca000f8e18ff */
[----:B------:R-:W-:-:S05]  /*3350*/  @P0 VIADD R19, R18, 0x48 ;  /* 0x0000004812130836 */ /* 0x000fca0000000000 */
[----:B------:R-:W-:-:S04]  /*3360*/  @P0 PRMT R19, R10, 0x654, R19 ;  /* 0x000006540a130816 */ /* 0x000fc80000000013 */
[----:B------:R4:W-:Y:S01]  /*3370*/  @P0 SYNCS.ARRIVE.TRANS64.RED.A1T0 RZ, [R19+URZ], RZ ;  /* 0x000000ff13ff09a7 */ /* 0x0009e2000810043f */
[----:B------:R-:W-:Y:S05]  /*3380*/  @P1 BRA `(.L_x_37) ;  /* 0x0000000000041947 */ /* 0x000fea0003800000 */
[----:B------:R-:W-:Y:S01]  /*3390*/  BPT.TRAP 0x1 ;  /* 0x000000040000795c */ /* 0x000fe20000300000 */
.L_x_37:
[----:B------:R-:W-:Y:S01]  /*33a0*/  SHF.L.U32 R18, R150, 0x1f, RZ ;  /* 0x0000001f96127819 */ /* 0x000fe200000006ff */
[----:B------:R-:W-:Y:S01]  /*33b0*/  UIADD3 UR5, UR21, UR5, URZ ;  /* 0x0000000515057290 */ /* 0x000fe2000fffe03f */
[----:B------:R-:W0:Y:S01]  /*33c0*/  LDC R31, c[0x0][0x288] ;  /* 0x0000a200ff1f7b82 */ /* 0x000e220000000800 */
[----:B------:R-:W-:Y:S01]  /*33d0*/  UISETP.GE.U32.AND UP1, UPT, UR21, 0x9, UPT ;  /* 0x000000091500788c */ /* 0x000fe2000bf26070 */
[----:B------:R-:W-:Y:S01]  /*33e0*/  IMAD.SHL.U32 R26, R14, 0x2, RZ ;  /* 0x000000020e1a7824 */ /* 0x000fe200078e00ff */
[----:B------:R-:W-:Y:S02]  /*33f0*/  UISETP.GT.U32.AND UP0, UPT, UR5, 0x8, UPT ;  /* 0x000000080500788c */ /* 0x000fe4000bf04070 */
[----:B------:R-:W-:Y:S02]  /*3400*/  UIMAD.WIDE.U32 UR6, UR5, 0x38e38e39, URZ ;  /* 0x38e38e39050678a5 */ /* 0x000fe4000f8e003f */
[----:B------:R-:W-:Y:S01]  /*3410*/  UISETP.LT.U32.AND UP0, UPT, UR21, 0x9, UP0 ;  /* 0x000000091500788c */ /* 0x000fe20008701070 */
[----:B------:R-:W2:Y:S01]  /*3420*/  SYNCS.PHASECHK.TRANS64.TRYWAIT P1, [UR11+0x8], R18 ;  /* 0x00000812ff0075a7 */ /* 0x000ea2000802014b */
[----:B------:R-:W-:Y:S01]  /*3430*/  USHF.R.U32.HI UR6, URZ, 0x1, UR7 ;  /* 0x000000013f067899 */ /* 0x000fe20008011607 */
[----:B------:R-:W-:Y:S01]  /*3440*/  SHF.R.S32.HI R27, RZ, 0x1f, R26 ;  /* 0x0000001fff1b7819 */ /* 0x000fe2000001141a */
[----:B------:R-:W-:-:S02]  /*3450*/  USEL UR8, URZ, 0x1, !UP0 ;  /* 0x000000013f087887 */ /* 0x000fc4000c000000 */
[----:B------:R-:W-:Y:S02]  /*3460*/  UIMAD UR5, UR6, -0x9, UR5 ;  /* 0xfffffff7060578a4 */ /* 0x000fe4000f8e0205 */
[----:B------:R-:W-:-:S04]  /*3470*/  ULOP3.LUT UR4, UR4, UR8, URZ, 0x3c, !UPT ;  /* 0x0000000804047292 */ /* 0x000fc8000f8e3c3f */
[----:B------:R-:W-:Y:S01]  /*3480*/  @UP1 ULOP3.LUT UR4, UR4, 0x1, UR6, 0x78, !UPT ;  /* 0x0000000104041892 */ /* 0x000fe2000f8e7806 */
[----:B0-2---:R-:W-:Y:S11]  /*3490*/  @!P1 BRA `(.L_x_39) ;  /* 0x0000006000889947 */ /* 0x005ff60003800000 */
.L_x_202:
[----:B------:R-:W-:Y:S01]  /*34a0*/  IMAD.SHL.U32 R33, R5, 0x80, RZ ;  /* 0x0000008005217824 */ /* 0x000fe200078e00ff */
[----:B------:R-:W-:Y:S01]  /*34b0*/  ULDC UR8, c[0x0][0x284] ;  /* 0x0000a10000087ab9 */ /* 0x000fe20000000800 */
[----:B------:R-:W-:Y:S01]  /*34c0*/  IMAD.SHL.U32 R5, R6, 0x40, RZ ;  /* 0x0000004006057824 */ /* 0x000fe200078e00ff */
[----:B------:R-:W-:Y:S01]  /*34d0*/  SHF.R.S32.HI R32, RZ, 0x1f, R4 ;  /* 0x0000001fff207819 */ /* 0x000fe20000011404 */
[----:B------:R-:W-:Y:S01]  /*34e0*/  ULDC.64 UR6, c[0x0][0x5d0] ;  /* 0x0001740000067ab9 */ /* 0x000fe20000000a00 */
[----:B------:R-:W-:Y:S01]  /*34f0*/  SHF.R.S32.HI R30, RZ, 0x1f, R33 ;  /* 0x0000001fff1e7819 */ /* 0x000fe20000011421 */
[----:B01--4-:R-:W-:Y:S01]  /*3500*/  IMAD.WIDE.U32 R18, R4, UR6, R26 ;  /* 0x0000000604127c25 */ /* 0x013fe2000f8e001a */
[----:B------:R-:W-:-:S03]  /*3510*/  ISETP.GE.AND P1, PT, R5, UR8, PT ;  /* 0x0000000805007c0c */ /* 0x000fc6000bf26270 */
[----:B------:R-:W-:Y:S01]  /*3520*/  IMAD R21, R32, UR6, RZ ;  /* 0x0000000620157c24 */ /* 0x000fe2000f8e02ff */
[C---:B------:R-:W-:Y:S02]  /*3530*/  ISETP.GE.OR P1, PT, R33.reuse, R31, P1 ;  /* 0x0000001f2100720c */ /* 0x040fe40000f26670 */
[----:B------:R-:W-:Y:S01]  /*3540*/  IADD3 R18, P2, R33, R18, RZ ;  /* 0x0000001221127210 */ /* 0x000fe20007f5e0ff */
[----:B------:R-:W-:-:S05]  /*3550*/  IMAD R21, R4, UR7, R21 ;  /* 0x0000000704157c24 */ /* 0x000fca000f8e0215 */
[----:B------:R-:W-:-:S05]  /*3560*/  IADD3.X R19, R30, R19, R21, P2, !PT ;  /* 0x000000131e137210 */ /* 0x000fca00017fe415 */
[----:B------:R-:W-:Y:S05]  /*3570*/  @P1 BRA `(.L_x_40) ;  /* 0x0000004400b81947 */ /* 0x000fea0003800000 */
[----:B------:R-:W0:Y:S01]  /*3580*/  LDC.64 R28, c[0x0][0x5c8] ;  /* 0x00017200ff1c7b82 */ /* 0x000e220000000a00 */
[----:B------:R-:W-:Y:S01]  /*3590*/  IMAD.WIDE R24, R6, 0x40, R12 ;  /* 0x0000004006187825 */ /* 0x000fe200078e020c */
[----:B------:R-:W-:Y:S01]  /*35a0*/  ULDC.64 UR6, c[0x0][0x5c0] ;  /* 0x0001700000067ab9 */ /* 0x000fe20000000a00 */
[----:B------:R-:W-:Y:S02]  /*35b0*/  BSSY B0, `(.L_x_40) ;  /* 0x000046a000007945 */ /* 0x000fe40003800000 */
[-C--:B0-----:R-:W-:Y:S02]  /*35c0*/  IMAD R6, R25, R28.reuse, RZ ;  /* 0x0000001c19067224 */ /* 0x081fe400078e02ff */
[----:B------:R-:W-:-:S04]  /*35d0*/  IMAD.WIDE.U32 R18, R24, R28, R18 ;  /* 0x0000001c18127225 */ /* 0x000fc800078e0012 */
[----:B------:R-:W-:Y:S01]  /*35e0*/  IMAD R21, R24, R29, R6 ;  /* 0x0000001d18157224 */ /* 0x000fe200078e0206 */
[----:B------:R-:W-:Y:S02]  /*35f0*/  LEA R6, P1, R28, R18, 0x3 ;  /* 0x000000121c067211 */ /* 0x000fe400078218ff */
[----:B------:R-:W-:Y:S01]  /*3600*/  IADD3 R20, P2, R18, UR6, RZ ;  /* 0x0000000612147c10 */ /* 0x000fe2000ff5e0ff */
[----:B------:R-:W-:Y:S01]  /*3610*/  IMAD.IADD R21, R19, 0x1, R21 ;  /* 0x0000000113157824 */ /* 0x000fe200078e0215 */
[----:B------:R-:W-:Y:S01]  /*3620*/  IADD3 R18, P4, R6, UR6, RZ ;  /* 0x0000000606127c10 */ /* 0x000fe2000ff9e0ff */
[----:B------:R-:W-:Y:S02]  /*3630*/  IMAD R6, R14, -0x2, R31 ;  /* 0xfffffffe0e067824 */ /* 0x000fe400078e021f */
[----:B------:R-:W-:Y:S01]  /*3640*/  IMAD.IADD R31, R16, 0x1, -R5 ;  /* 0x00000001101f7824 */ /* 0x000fe200078e0a05 */
[----:B------:R-:W-:Y:S01]  /*3650*/  LEA.HI.X R19, R28, R21, R29, 0x3, P1 ;  /* 0x000000151c137211 */ /* 0x000fe200008f1c1d */
[----:B------:R-:W-:Y:S01]  /*3660*/  IMAD.IADD R6, R6, 0x1, -R33 ;  /* 0x0000000106067824 */ /* 0x000fe200078e0a21 */
[----:B---3-5:R-:W-:-:S02]  /*3670*/  FSETP.NEU.AND P1, PT, R15, RZ, PT ;  /* 0x000000ff0f00720b */ /* 0x028fc40003f2d000 */
[----:B------:R-:W-:Y:S02]  /*3680*/  IADD3.X R21, R21, UR7, RZ, P2, !PT ;  /* 0x0000000715157c10 */ /* 0x000fe400097fe4ff */
[----:B------:R-:W-:-:S09]  /*3690*/  IADD3.X R19, R19, UR7, RZ, P4, !PT ;  /* 0x0000000713137c10 */ /* 0x000fd2000a7fe4ff */
[----:B------:R-:W-:Y:S05]  /*36a0*/  @!P1 BRA `(.L_x_41) ;  /* 0x0000003400609947 */ /* 0x000fea0003800000 */
[----:B------:R-:W-:Y:S01]  /*36b0*/  ULDC.64 UR6, c[0x0][0x5b8] ;  /* 0x00016e0000067ab9 */ /* 0x000fe20000000a00 */
[----:B------:R-:W-:Y:S01]  /*36c0*/  ULDC.64 UR16, c[0x0][0x5a8] ;  /* 0x00016a0000107ab9 */ /* 0x000fe20000000a00 */
[----:B------:R-:W-:Y:S01]  /*36d0*/  IMAD.WIDE.U32 R26, R4, UR6, R26 ;  /* 0x00000006041a7c25 */ /* 0x000fe2000f8e001a */
[----:B------:R-:W-:Y:S01]  /*36e0*/  BSSY B1, `(.L_x_42) ;  /* 0x0000010000017945 */ /* 0x000fe20003800000 */
[----:B------:R-:W-:Y:S02]  /*36f0*/  PRMT R28, RZ, 0x7610, R28 ;  /* 0x00007610ff1c7816 */ /* 0x000fe4000000001c */
[----:B------:R-:W-:Y:S01]  /*3700*/  IMAD R5, R32, UR6, RZ ;  /* 0x0000000620057c24 */ /* 0x000fe2000f8e02ff */
[----:B------:R-:W-:-:S03]  /*3710*/  IADD3 R26, P1, R33, R26, RZ ;  /* 0x0000001a211a7210 */ /* 0x000fc60007f3e0ff */
[----:B------:R-:W-:Y:S01]  /*3720*/  IMAD R5, R4, UR7, R5 ;  /* 0x0000000704057c24 */ /* 0x000fe2000f8e0205 */
[----:B------:R-:W-:Y:S02]  /*3730*/  ULDC.64 UR6, c[0x0][0x5b0] ;  /* 0x00016c0000067ab9 */ /* 0x000fe40000000a00 */
[----:B------:R-:W-:Y:S02]  /*3740*/  IMAD R29, R25, UR6, RZ ;  /* 0x00000006191d7c24 */ /* 0x000fe4000f8e02ff */
[----:B------:R-:W-:Y:S02]  /*3750*/  IADD3.X R27, R30, R27, R5, P1, !PT ;  /* 0x0000001b1e1b7210 */ /* 0x000fe40000ffe405 */
[----:B------:R-:W-:Y:S01]  /*3760*/  ISETP.GE.AND P1, PT, R31, 0x1, PT ;  /* 0x000000011f00780c */ /* 0x000fe20003f26270 */
[C---:B------:R-:W-:Y:S02]  /*3770*/  IMAD R29, R24.reuse, UR7, R29 ;  /* 0x00000007181d7c24 */ /* 0x040fe4000f8e021d */
[----:B------:R-:W-:Y:S01]  /*3780*/  IMAD.WIDE.U32 R4, R24, UR6, R26 ;  /* 0x0000000618047c25 */ /* 0x000fe2000f8e001a */
[----:B------:R-:W-:-:S02]  /*3790*/  ISETP.LT.OR P5, PT, R6, 0x1, !P1 ;  /* 0x000000010600780c */ /* 0x000fc40004fa1670 */
[----:B------:R-:W-:-:S04]  /*37a0*/  IADD3 R4, P2, R4, UR16, RZ ;  /* 0x0000001004047c10 */ /* 0x000fc8000ff5e0ff */
[----:B------:R-:W-:-:S07]  /*37b0*/  IADD3.X R5, R5, UR17, R29, P2, !PT ;  /* 0x0000001105057c10 */ /* 0x000fce00097fe41d */
[----:B------:R-:W-:Y:S05]  /*37c0*/  @P5 BRA `(.L_x_43) ;  /* 0x0000000000045947 */ /* 0x000fea0003800000 */
[----:B------:R0:W5:Y:S02]  /*37d0*/  LDG.E.U8 R28, desc[UR14][R4.64] ;  /* 0x0000000e041c7981 */ /* 0x000164000c1e1100 */
.L_x_43:
[----:B------:R-:W-:Y:S05]  /*37e0*/  BSYNC B1 ;  /* 0x0000000000017941 */ /* 0x000fea0003800000 */
.L_x_42:
[----:B-----5:R-:W-:Y:S01]  /*37f0*/  LOP3.LUT R28, R28, 0xff, RZ, 0xc0, !PT ;  /* 0x000000ff1c1c7812 */ /* 0x020fe200078ec0ff */
[----:B------:R-:W-:Y:S01]  /*3800*/  BSSY B1, `(.L_x_44) ;  /* 0x000000b000017945 */ /* 0x000fe20003800000 */
[----:B------:R-:W-:Y:S02]  /*3810*/  ISETP.LT.OR P4, PT, R6, 0x2, !P1 ;  /* 0x000000020600780c */ /* 0x000fe40004f81670 */
[----:B------:R-:W-:-:S05]  /*3820*/  F2FP.F16.E4M3.UNPACK_B R28, R28 ;  /* 0x0000001cff1c723e */ /* 0x000fca00020006ff */
[----:B------:R-:W-:-:S05]  /*3830*/  HADD2.F32 R28, -RZ, R28.H0_H0 ;  /* 0x2000001cff1c7230 */ /* 0x000fca0000004100 */
[----:B------:R-:W-:-:S04]  /*3840*/  FMUL R28, R28, R15 ;  /* 0x0000000f1c1c7220 */ /* 0x000fc80000400000 */
[----:B------:R-:W-:-:S05]  /*3850*/  FFMA R28, R147, R11, R28 ;  /* 0x0000000b931c7223 */ /* 0x000fca000000001c */
[----:B------:R-:W-:Y:S02]  /*3860*/  F2FP.SATFINITE.E4M3.F32.PACK_AB_MERGE_C R29, RZ, R28, RZ ;  /* 0x0000001cff1d723e */ /* 0x000fe400048070ff */
[----:B------:R-:W-:-:S03]  /*3870*/  PRMT R28, RZ, 0x7610, R28 ;  /* 0x00007610ff1c7816 */ /* 0x000fc6000000001c */
[----:B------:R1:W-:Y:S01]  /*3880*/  @!P5 STG.E.U8 desc[UR14][R20.64], R29 ;  /* 0x0000001d1400d986 */ /* 0x0003e2000c10110e */
[----:B------:R-:W-:Y:S05]  /*3890*/  @P4 BRA `(.L_x_45) ;  /* 0x0000000000044947 */ /* 0x000fea0003800000 */
[----:B------:R2:W5:Y:S02]  /*38a0*/  LDG.E.U8 R28, desc[UR14][R4.64+0x1] ;  /* 0x0000010e041c7981 */ /* 0x000564000c1e1100 */
.L_x_45:
[----:B------:R-:W-:Y:S05]  /*38b0*/  BSYNC B1 ;  /* 0x0000000000017941 */ /* 0x000fea0003800000 */
.L_x_44:
[----:B-----5:R-:W-:Y:S01]  /*38c0*/  LOP3.LUT R28, R28, 0xff, RZ, 0xc0, !PT ;  /* 0x000000ff1c1c7812 */ /* 0x020fe200078ec0ff */
[----:B------:R-:W-:Y:S01]  /*38d0*/  BSSY B1, `(.L_x_46) ;  /* 0x0000013000017945 */ /* 0x000fe20003800000 */
[----:B-1----:R-:W-:Y:S02]  /*38e0*/  IADD3 R29, P2, R24, 0x8, RZ ;  /* 0x00000008181d7810 */ /* 0x002fe40007f5e0ff */
[----:B------:R-:W-:-:S03]  /*38f0*/  F2FP.F16.E4M3.UNPACK_B R28, R28 ;  /* 0x0000001cff1c723e */ /* 0x000fc600020006ff */
[----:B------:R-:W-:Y:S01]  /*3900*/  IMAD.X R24, RZ, RZ, R25, P2 ;  /* 0x000000ffff187224 */ /* 0x000fe200010e0619 */
[----:B------:R-:W-:Y:S01]  /*3910*/  ISETP.GE.AND P2, PT, R31, 0x9, PT ;  /* 0x000000091f00780c */ /* 0x000fe20003f46270 */
[----:B------:R-:W-:Y:S02]  /*3920*/  HADD2.F32 R28, -RZ, R28.H0_H0 ;  /* 0x2000001cff1c7230 */ /* 0x000fe40000004100 */
[----:B------:R-:W-:Y:S01]  /*3930*/  IMAD R24, R24, UR6, RZ ;  /* 0x0000000618187c24 */ /* 0x000fe2000f8e02ff */
[----:B------:R-:W-:Y:S01]  /*3940*/  ISETP.LT.OR P5, PT, R6, 0x1, !P2 ;  /* 0x000000010600780c */ /* 0x000fe200057a1670 */
[----:B------:R-:W-:-:S04]  /*3950*/  IMAD.WIDE.U32 R26, R29, UR6, R26 ;  /* 0x000000061d1a7c25 */ /* 0x000fc8000f8e001a */
[----:B------:R-:W-:Y:S01]  /*3960*/  FMUL R25, R28, R15 ;  /* 0x0000000f1c197220 */ /* 0x000fe20000400000 */
[----:B------:R-:W-:-:S03]  /*3970*/  IMAD R29, R29, UR7, R24 ;  /* 0x000000071d1d7c24 */ /* 0x000fc6000f8e0218 */
[----:B------:R-:W-:Y:S01]  /*3980*/  FFMA R25, R148, R11, R25 ;  /* 0x0000000b94197223 */ /* 0x000fe20000000019 */
[----:B------:R-:W-:Y:S02]  /*3990*/  IADD3 R24, P6, R26, UR16, RZ ;  /* 0x000000101a187c10 */ /* 0x000fe4000ffde0ff */
[----:B------:R-:W-:Y:S02]  /*39a0*/  PRMT R26, RZ, 0x7610, R26 ;  /* 0x00007610ff1a7816 */ /* 0x000fe4000000001a */
[----:B------:R-:W-:Y:S02]  /*39b0*/  F2FP.SATFINITE.E4M3.F32.PACK_AB_MERGE_C R31, RZ, R25, RZ ;  /* 0x00000019ff1f723e */ /* 0x000fe400048070ff */
[----:B------:R-:W-:-:S03]  /*39c0*/  IADD3.X R25, R27, UR17, R29, P6, !PT ;  /* 0x000000111b197c10 */ /* 0x000fc6000b7fe41d */
[----:B------:R1:W-:Y:S01]  /*39d0*/  @!P4 STG.E.U8 desc[UR14][R20.64+0x1], R31 ;  /* 0x0000011f1400c986 */ /* 0x0003e2000c10110e */
[----:B------:R-:W-:Y:S05]  /*39e0*/  @P5 BRA `(.L_x_47) ;  /* 0x0000000000045947 */ /* 0x000fea0003800000 */
[----:B------:R3:W5:Y:S02]  /*39f0*/  LDG.E.U8 R26, desc[UR14][R24.64] ;  /* 0x0000000e181a7981 */ /* 0x000764000c1e1100 */
.L_x_47:
[----:B------:R-:W-:Y:S05]  /*3a00*/  BSYNC B1 ;  /* 0x0000000000017941 */ /* 0x000fea0003800000 */
.L_x_46:
        /* <DEDUP_REMOVED lines=12> */
.L_x_49:
[----:B------:R-:W-:Y:S05]  /*3ad0*/  BSYNC B1 ;  /* 0x0000000000017941 */ /* 0x000fea0003800000 */
.L_x_48:
[----:B-----5:R-:W-:Y:S01]  /*3ae0*/  LOP3.LUT R26, R26, 0xff, RZ, 0xc0, !PT ;  /* 0x000000ff1a1a7812 */ /* 0x020fe200078ec0ff */
[----:B------:R-:W-:Y:S01]  /*3af0*/  BSSY B1, `(.L_x_50) ;  /* 0x000000b000017945 */ /* 0x000fe20003800000 */
[----:B------:R-:W-:Y:S02]  /*3b00*/  ISETP.LT.OR P5, PT, R6, 0x9, !P1 ;  /* 0x000000090600780c */ /* 0x000fe40004fa1670 */
[----:B------:R-:W-:-:S05]  /*3b10*/  F2FP.F16.E4M3.UNPACK_B R26, R26 ;  /* 0x0000001aff1a723e */ /* 0x000fca00020006ff */
[----:B------:R-:W-:-:S05]  /*3b20*/  HADD2.F32 R26, -RZ, R26.H0_H0 ;  /* 0x2000001aff1a7230 */ /* 0x000fca0000004100 */
[----:B----4-:R-:W-:Y:S01]  /*3b30*/  FMUL R27, R26, R15 ;  /* 0x0000000f1a1b7220 */ /* 0x010fe20000400000 */
[----:B------:R-:W-:-:S03]  /*3b40*/  PRMT R26, RZ, 0x7610, R26 ;  /* 0x00007610ff1a7816 */ /* 0x000fc6000000001a */
[----:B------:R-:W-:-:S05]  /*3b50*/  FFMA R27, R146, R11, R27 ;  /* 0x0000000b921b7223 */ /* 0x000fca000000001b */
[----:B------:R-:W-:-:S05]  /*3b60*/  F2FP.SATFINITE.E4M3.F32.PACK_AB_MERGE_C R27, RZ, R27, RZ ;  /* 0x0000001bff1b723e */ /* 0x000fca00048070ff */
[----:B------:R4:W-:Y:S01]  /*3b70*/  @!P4 STG.E.U8 desc[UR14][R18.64+0x1], R27 ;  /* 0x0000011b1200c986 */ /* 0x0009e2000c10110e */
[----:B------:R-:W-:Y:S05]  /*3b80*/  @P5 BRA `(.L_x_51) ;  /* 0x0000000000045947 */ /* 0x000fea0003800000 */
[----:B------:R0:W5:Y:S02]  /*3b90*/  LDG.E.U8 R26, desc[UR14][R4.64+0x8] ;  /* 0x0000080e041a7981 */ /* 0x000164000c1e1100 */
.L_x_51:
[----:B------:R-:W-:Y:S05]  /*3ba0*/  BSYNC B1 ;  /* 0x0000000000017941 */ /* 0x000fea0003800000 */
.L_x_50:
[----:B-----5:R-:W-:Y:S01]  /*3bb0*/  LOP3.LUT R26, R26, 0xff, RZ, 0xc0, !PT ;  /* 0x000000ff1a1a7812 */ /* 0x020fe200078ec0ff */
[----:B------:R-:W-:Y:S01]  /*3bc0*/  BSSY B1, `(.L_x_52) ;  /* 0x000000b000017945 */ /* 0x000fe20003800000 */
[----:B------:R-:W-:Y:S02]  /*3bd0*/  ISETP.LT.OR P4, PT, R6, 0xa, !P1 ;  /* 0x0000000a0600780c */ /* 0x000fe40004f81670 */
[----:B------:R-:W-:-:S05]  /*3be0*/  F2FP.F16.E4M3.UNPACK_B R26, R26 ;  /* 0x0000001aff1a723e */ /* 0x000fca00020006ff */
[----:B------:R-:W-:-:S05]  /*3bf0*/  HADD2.F32 R26, -RZ, R26.H0_H0 ;  /* 0x2000001aff1a7230 */ /* 0x000fca0000004100 */
[----:B------:R-:W-:-:S04]  /*3c00*/  FMUL R26, R26, R15 ;  /* 0x0000000f1a1a7220 */ /* 0x000fc80000400000 */
[----:B------:R-:W-:-:S05]  /*3c10*/  FFMA R26, R143, R11, R26 ;  /* 0x0000000b8f1a7223 */ /* 0x000fca000000001a */
[----:B----4-:R-:W-:Y:S02]  /*3c20*/  F2FP.SATFINITE.E4M3.F32.PACK_AB_MERGE_C R27, RZ, R26, RZ ;  /* 0x0000001aff1b723e */ /* 0x010fe400048070ff */
[----:B------:R-:W-:-:S03]  /*3c30*/  PRMT R26, RZ, 0x7610, R26 ;  /* 0x00007610ff1a7816 */ /* 0x000fc6000000001a */
[----:B------:R4:W-:Y:S01]  /*3c40*/  @!P5 STG.E.U8 desc[UR14][R20.64+0x8], R27 ;  /* 0x0000081b1400d986 */ /* 0x0009e2000c10110e */
[----:B------:R-:W-:Y:S05]  /*3c50*/  @P4 BRA `(.L_x_53) ;  /* 0x0000000000044947 */ /* 0x000fea0003800000 */
[----:B------:R0:W5:Y:S02]  /*3c60*/  LDG.E.U8 R26, desc[UR14][R4.64+0x9] ;  /* 0x0000090e041a7981 */ /* 0x000164000c1e1100 */
.L_x_53:
[----:B------:R-:W-:Y:S05]  /*3c70*/  BSYNC B1 ;  /* 0x0000000000017941 */ /* 0x000fea0003800000 */
.L_x_52:
        /* <DEDUP_REMOVED lines=12> */
.L_x_55:
[----:B------:R-:W-:Y:S05]  /*3d40*/  BSYNC B1 ;  /* 0x0000000000017941 */ /* 0x000fea0003800000 */
.L_x_54:
        /* <DEDUP_REMOVED lines=12> */
.L_x_57:
[----:B------:R-:W-:Y:S05]  /*3e10*/  BSYNC B1 ;  /* 0x0000000000017941 */ /* 0x000fea0003800000 */
.L_x_56:
        /* <DEDUP_REMOVED lines=12> */
.L_x_59:
[----:B------:R-:W-:Y:S05]  /*3ee0*/  BSYNC B1 ;  /* 0x0000000000017941 */ /* 0x000fea0003800000 */
.L_x_58:
        /* <DEDUP_REMOVED lines=12> */
.L_x_61:
[----:B------:R-:W-:Y:S05]  /*3fb0*/  BSYNC B1 ;  /* 0x0000000000017941 */ /* 0x000fea0003800000 */
.L_x_60:
        /* <DEDUP_REMOVED lines=12> */
.L_x_63:
[----:B------:R-:W-:Y:S05]  /*4080*/  BSYNC B1 ;  /* 0x0000000000017941 */ /* 0x000fea0003800000 */
.L_x_62:
        /* <DEDUP_REMOVED lines=12> */
.L_x_65:
[----:B------:R-:W-:Y:S05]  /*4150*/  BSYNC B1 ;  /* 0x0000000000017941 */ /* 0x000fea0003800000 */
.L_x_64:
        /* <DEDUP_REMOVED lines=12> */
.L_x_67:
[----:B------:R-:W-:Y:S05]  /*4220*/  BSYNC B1 ;  /* 0x0000000000017941 */ /* 0x000fea0003800000 */
.L_x_66:
        /* <DEDUP_REMOVED lines=12> */
.L_x_69:
[----:B------:R-:W-:Y:S05]  /*42f0*/  BSYNC B1 ;  /* 0x0000000000017941 */ /* 0x000fea0003800000 */
.L_x_68:
        /* <DEDUP_REMOVED lines=12> */
.L_x_71:
[----:B------:R-:W-:Y:S05]  /*43c0*/  BSYNC B1 ;  /* 0x0000000000017941 */ /* 0x000fea0003800000 */
.L_x_70:
        /* <DEDUP_REMOVED lines=12> */
.L_x_73:
[----:B------:R-:W-:Y:S05]  /*4490*/  BSYNC B1 ;  /* 0x0000000000017941 */ /* 0x000fea0003800000 */
.L_x_72:
        /* <DEDUP_REMOVED lines=12> */
.L_x_75:
[----:B------:R-:W-:Y:S05]  /*4560*/  BSYNC B1 ;  /* 0x0000000000017941 */ /* 0x000fea0003800000 */
.L_x_74:
        /* <DEDUP_REMOVED lines=12> */
.L_x_77:
[----:B------:R-:W-:Y:S05]  /*4630*/  BSYNC B1 ;  /* 0x0000000000017941 */ /* 0x000fea0003800000 */
.L_x_76:
        /* <DEDUP_REMOVED lines=12> */
.L_x_79:
[----:B------:R-:W-:Y:S05]  /*4700*/  BSYNC B1 ;  /* 0x0000000000017941 */ /* 0x000fea0003800000 */
.L_x_78:
        /* <DEDUP_REMOVED lines=12> */
.L_x_81:
[----:B------:R-:W-:Y:S05]  /*47d0*/  BSYNC B1 ;  /* 0x0000000000017941 */ /* 0x000fea0003800000 */
.L_x_80:
        /* <DEDUP_REMOVED lines=12> */
.L_x_83:
[----:B------:R-:W-:Y:S05]  /*48a0*/  BSYNC B1 ;  /* 0x0000000000017941 */ /* 0x000fea0003800000 */
.L_x_82:
        /* <DEDUP_REMOVED lines=12> */
.L_x_85:
[----:B------:R-:W-:Y:S05]  /*4970*/  BSYNC B1 ;  /* 0x0000000000017941 */ /* 0x000fea0003800000 */
.L_x_84:
        /* <DEDUP_REMOVED lines=12> */
.L_x_87:
[----:B------:R-:W-:Y:S05]  /*4a40*/  BSYNC B1 ;  /* 0x0000000000017941 */ /* 0x000fea0003800000 */
.L_x_86:
        /* <DEDUP_REMOVED lines=12> */
.L_x_89:
[----:B------:R-:W-:Y:S05]  /*4b10*/  BSYNC B1 ;  /* 0x0000000000017941 */ /* 0x000fea0003800000 */
.L_x_88:
        /* <DEDUP_REMOVED lines=12> */
.L_x_91:
[----:B------:R-:W-:Y:S05]  /*4be0*/  BSYNC B1 ;  /* 0x0000000000017941 */ /* 0x000fea0003800000 */
.L_x_90:
        /* <DEDUP_REMOVED lines=12> */
.L_x_93:
[----:B------:R-:W-:Y:S05]  /*4cb0*/  BSYNC B1 ;  /* 0x0000000000017941 */ /* 0x000fea0003800000 */
.L_x_92:
        /* <DEDUP_REMOVED lines=12> */
.L_x_95:
[----:B------:R-:W-:Y:S05]  /*4d80*/  BSYNC B1 ;  /* 0x0000000000017941 */ /* 0x000fea0003800000 */
.L_x_94:
        /* <DEDUP_REMOVED lines=12> */
.L_x_97:
[----:B------:R-:W-:Y:S05]  /*4e50*/  BSYNC B1 ;  /* 0x0000000000017941 */ /* 0x000fea0003800000 */
.L_x_96:
        /* <DEDUP_REMOVED lines=12> */
.L_x_99:
[----:B------:R-:W-:Y:S05]  /*4f20*/  BSYNC B1 ;  /* 0x0000000000017941 */ /* 0x000fea0003800000 */
.L_x_98:
        /* <DEDUP_REMOVED lines=12> */
.L_x_101:
[----:B------:R-:W-:Y:S05]  /*4ff0*/  BSYNC B1 ;  /* 0x0000000000017941 */ /* 0x000fea0003800000 */
.L_x_100:
        /* <DEDUP_REMOVED lines=12> */
.L_x_103:
[----:B------:R-:W-:Y:S05]  /*50c0*/  BSYNC B1 ;  /* 0x0000000000017941 */ /* 0x000fea0003800000 */
.L_x_102:
        /* <DEDUP_REMOVED lines=12> */
.L_x_105:
[----:B------:R-:W-:Y:S05]  /*5190*/  BSYNC B1 ;  /* 0x0000000000017941 */ /* 0x000fea0003800000 */
.L_x_104:
        /* <DEDUP_REMOVED lines=12> */
.L_x_107:
[----:B------:R-:W-:Y:S05]  /*5260*/  BSYNC B1 ;  /* 0x0000000000017941 */ /* 0x000fea0003800000 */
.L_x_106:
        /* <DEDUP_REMOVED lines=12> */
.L_x_109:
[----:B------:R-:W-:Y:S05]  /*5330*/  BSYNC B1 ;  /* 0x0000000000017941 */ /* 0x000fea0003800000 */
.L_x_108:
        /* <DEDUP_REMOVED lines=12> */
.L_x_111:
[----:B------:R-:W-:Y:S05]  /*5400*/  BSYNC B1 ;  /* 0x0000000000017941 */ /* 0x000fea0003800000 */
.L_x_110:
        /* <DEDUP_REMOVED lines=12> */
.L_x_113:
[----:B------:R-:W-:Y:S05]  /*54d0*/  BSYNC B1 ;  /* 0x0000000000017941 */ /* 0x000fea0003800000 */
.L_x_112:
        /* <DEDUP_REMOVED lines=12> */
.L_x_115:
[----:B------:R-:W-:Y:S05]  /*55a0*/  BSYNC B1 ;  /* 0x0000000000017941 */ /* 0x000fea0003800000 */
.L_x_114:
        /* <DEDUP_REMOVED lines=12> */
.L_x_117:
[----:B------:R-:W-:Y:S05]  /*5670*/  BSYNC B1 ;  /* 0x0000000000017941 */ /* 0x000fea0003800000 */
.L_x_116:
        /* <DEDUP_REMOVED lines=12> */
.L_x_119:
[----:B------:R-:W-:Y:S05]  /*5740*/  BSYNC B1 ;  /* 0x0000000000017941 */ /* 0x000fea0003800000 */
.L_x_118:
        /* <DEDUP_REMOVED lines=12> */
.L_x_121:
[----:B------:R-:W-:Y:S05]  /*5810*/  BSYNC B1 ;  /* 0x0000000000017941 */ /* 0x000fea0003800000 */
.L_x_120:
        /* <DEDUP_REMOVED lines=12> */
.L_x_123:
[----:B------:R-:W-:Y:S05]  /*58e0*/  BSYNC B1 ;  /* 0x0000000000017941 */ /* 0x000fea0003800000 */
.L_x_122:
        /* <DEDUP_REMOVED lines=12> */
.L_x_125:
[----:B------:R-:W-:Y:S05]  /*59b0*/  BSYNC B1 ;  /* 0x0000000000017941 */ /* 0x000fea0003800000 */
.L_x_124:
        /* <DEDUP_REMOVED lines=12> */
.L_x_127:
[----:B------:R-:W-:Y:S05]  /*5a80*/  BSYNC B1 ;  /* 0x0000000000017941 */ /* 0x000fea0003800000 */
.L_x_126:
        /* <DEDUP_REMOVED lines=12> */
.L_x_129:
[----:B------:R-:W-:Y:S05]  /*5b50*/  BSYNC B1 ;  /* 0x0000000000017941 */ /* 0x000fea0003800000 */
.L_x_128:
        /* <DEDUP_REMOVED lines=12> */
.L_x_131:
[----:B------:R-:W-:Y:S05]  /*5c20*/  BSYNC B1 ;  /* 0x0000000000017941 */ /* 0x000fea0003800000 */
.L_x_130:
        /* <DEDUP_REMOVED lines=12> */
.L_x_133:
[----:B------:R-:W-:Y:S05]  /*5cf0*/  BSYNC B1 ;  /* 0x0000000000017941 */ /* 0x000fea0003800000 */
.L_x_132:
        /* <DEDUP_REMOVED lines=12> */
.L_x_135:
[----:B------:R-:W-:Y:S05]  /*5dc0*/  BSYNC B1 ;  /* 0x0000000000017941 */ /* 0x000fea0003800000 */
.L_x_134:
        /* <DEDUP_REMOVED lines=12> */
.L_x_137:
[----:B------:R-:W-:Y:S05]  /*5e90*/  BSYNC B1 ;  /* 0x0000000000017941 */ /* 0x000fea0003800000 */
.L_x_136:
        /* <DEDUP_REMOVED lines=12> */
.L_x_139:
[----:B------:R-:W-:Y:S05]  /*5f60*/  BSYNC B1 ;  /* 0x0000000000017941 */ /* 0x000fea0003800000 */
.L_x_138:
        /* <DEDUP_REMOVED lines=12> */
.L_x_141:
[----:B------:R-:W-:Y:S05]  /*6030*/  BSYNC B1 ;  /* 0x0000000000017941 */ /* 0x000fea0003800000 */
.L_x_140:
        /* <DEDUP_REMOVED lines=12> */
.L_x_143:
[----:B------:R-:W-:Y:S05]  /*6100*/  BSYNC B1 ;  /* 0x0000000000017941 */ /* 0x000fea0003800000 */
.L_x_142:
        /* <DEDUP_REMOVED lines=12> */
.L_x_145:
[----:B------:R-:W-:Y:S05]  /*61d0*/  BSYNC B1 ;  /* 0x0000000000017941 */ /* 0x000fea0003800000 */
.L_x_144:
        /* <DEDUP_REMOVED lines=12> */
.L_x_147:
[----:B------:R-:W-:Y:S05]  /*62a0*/  BSYNC B1 ;  /* 0x0000000000017941 */ /* 0x000fea0003800000 */
.L_x_146:
        /* <DEDUP_REMOVED lines=12> */
.L_x_149:
[----:B------:R-:W-:Y:S05]  /*6370*/  BSYNC B1 ;  /* 0x0000000000017941 */ /* 0x000fea0003800000 */
.L_x_148:
        /* <DEDUP_REMOVED lines=12> */
.L_x_151:
[----:B------:R-:W-:Y:S05]  /*6440*/  BSYNC B1 ;  /* 0x0000000000017941 */ /* 0x000fea0003800000 */
.L_x_150:
        /* <DEDUP_REMOVED lines=12> */
.L_x_153:
[----:B------:R-:W-:Y:S05]  /*6510*/  BSYNC B1 ;  /* 0x0000000000017941 */ /* 0x000fea0003800000 */
.L_x_152:
        /* <DEDUP_REMOVED lines=12> */
.L_x_155:
[----:B------:R-:W-:Y:S05]  /*65e0*/  BSYNC B1 ;  /* 0x0000000000017941 */ /* 0x000fea0003800000 */
.L_x_154:
        /* <DEDUP_REMOVED lines=12> */
.L_x_157:
[----:B------:R-:W-:Y:S05]  /*66b0*/  BSYNC B1 ;  /* 0x0000000000017941 */ /* 0x000fea0003800000 */
.L_x_156:
        /* <DEDUP_REMOVED lines=12> */
.L_x_159:
[----:B------:R-:W-:Y:S05]  /*6780*/  BSYNC B1 ;  /* 0x0000000000017941 */ /* 0x000fea0003800000 */
.L_x_158:
        /* <DEDUP_REMOVED lines=12> */
.L_x_161:
[----:B------:R-:W-:Y:S05]  /*6850*/  BSYNC B1 ;  /* 0x0000000000017941 */ /* 0x000fea0003800000 */
.L_x_160:
        /* <DEDUP_REMOVED lines=12> */
.L_x_163:
[----:B------:R-:W-:Y:S05]  /*6920*/  BSYNC B1 ;  /* 0x0000000000017941 */ /* 0x000fea0003800000 */
.L_x_162:
[----:B-----5:R-:W-:Y:S01]  /*6930*/  LOP3.LUT R26, R26, 0xff, RZ, 0xc0, !PT ;  /* 0x000000ff1a1a7812 */ /* 0x020fe200078ec0ff */
[----:B------:R-:W-:Y:S01]  /*6940*/  BSSY B1, `(.L_x_164) ;  /* 0x000000b000017945 */ /* 0x000fe20003800000 */
[----:B------:R-:W-:Y:S02]  /*6950*/  ISETP.LT.OR P1, PT, R6, 0x7a, !P1 ;  /* 0x0000007a0600780c */ /* 0x000fe40004f21670 */
[----:B------:R-:W-:-:S05]  /*6960*/  F2FP.F16.E4M3.UNPACK_B R26, R26 ;  /* 0x0000001aff1a723e */ /* 0x000fca00020006ff */
[----:B------:R-:W-:-:S05]  /*6970*/  HADD2.F32 R26, -RZ, R26.H0_H0 ;  /* 0x2000001aff1a7230 */ /* 0x000fca0000004100 */
[----:B------:R-:W-:-:S04]  /*6980*/  FMUL R26, R26, R15 ;  /* 0x0000000f1a1a7220 */ /* 0x000fc80000400000 */
[----:B------:R-:W-:Y:S01]  /*6990*/  FFMA R26, R17, R11, R26 ;  /* 0x0000000b111a7223 */ /* 0x000fe2000000001a */
[----:B------:R-:W-:-:S04]  /*69a0*/  PRMT R17, RZ, 0x7610, R17 ;  /* 0x00007610ff117816 */ /* 0x000fc80000000011 */
[----:B----4-:R-:W-:-:S05]  /*69b0*/  F2FP.SATFINITE.E4M3.F32.PACK_AB_MERGE_C R27, RZ, R26, RZ ;  /* 0x0000001aff1b723e */ /* 0x010fca00048070ff */
[----:B------:R4:W-:Y:S01]  /*69c0*/  @!P5 STG.E.U8 desc[UR14][R20.64+0x78], R27 ;  /* 0x0000781b1400d986 */ /* 0x0009e2000c10110e */
[----:B------:R-:W-:Y:S05]  /*69d0*/  @P1 BRA `(.L_x_165) ;  /* 0x0000000000041947 */ /* 0x000fea0003800000 */
[----:B------:R0:W5:Y:S02]  /*69e0*/  LDG.E.U8 R17, desc[UR14][R4.64+0x79] ;  /* 0x0000790e04117981 */ /* 0x000164000c1e1100 */
.L_x_165:
[----:B------:R-:W-:Y:S05]  /*69f0*/  BSYNC B1 ;  /* 0x0000000000017941 */ /* 0x000fea0003800000 */
.L_x_164:
[----:B-----5:R-:W-:Y:S01]  /*6a00*/  LOP3.LUT R17, R17, 0xff, RZ, 0xc0, !PT ;  /* 0x000000ff11117812 */ /* 0x020fe200078ec0ff */
[----:B------:R-:W-:Y:S01]  /*6a10*/  BSSY B1, `(.L_x_166) ;  /* 0x000000b000017945 */ /* 0x000fe20003800000 */
[----:B------:R-:W-:Y:S02]  /*6a20*/  ISETP.LT.OR P4, PT, R6, 0x79, !P2 ;  /* 0x000000790600780c */ /* 0x000fe40005781670 */
[----:B------:R-:W-:-:S05]  /*6a30*/  F2FP.F16.E4M3.UNPACK_B R17, R17 ;  /* 0x00000011ff11723e */ /* 0x000fca00020006ff */
[----:B0-2---:R-:W-:-:S05]  /*6a40*/  HADD2.F32 R4, -RZ, R17.H0_H0 ;  /* 0x20000011ff047230 */ /* 0x005fca0000004100 */
[----:B------:R-:W-:Y:S01]  /*6a50*/  FMUL R5, R4, R15 ;  /* 0x0000000f04057220 */ /* 0x000fe20000400000 */
[----:B------:R-:W-:-:S03]  /*6a60*/  PRMT R4, RZ, 0x7610, R4 ;  /* 0x00007610ff047816 */ /* 0x000fc60000000004 */
[----:B------:R-:W-:-:S05]  /*6a70*/  FFMA R5, R22, R11, R5 ;  /* 0x0000000b16057223 */ /* 0x000fca0000000005 */
[----:B------:R-:W-:-:S05]  /*6a80*/  F2FP.SATFINITE.E4M3.F32.PACK_AB_MERGE_C R5, RZ, R5, RZ ;  /* 0x00000005ff05723e */ /* 0x000fca00048070ff */
[----:B------:R0:W-:Y:S01]  /*6a90*/  @!P1 STG.E.U8 desc[UR14][R20.64+0x79], R5 ;  /* 0x0000790514009986 */ /* 0x0001e2000c10110e */
[----:B------:R-:W-:Y:S05]  /*6aa0*/  @P4 BRA `(.L_x_167) ;  /* 0x0000000000044947 */ /* 0x000fea0003800000 */
[----:B------:R2:W5:Y:S02]  /*6ab0*/  LDG.E.U8 R4, desc[UR14][R24.64+0x78] ;  /* 0x0000780e18047981 */ /* 0x000564000c1e1100 */
.L_x_167:
[----:B------:R-:W-:Y:S05]  /*6ac0*/  BSYNC B1 ;  /* 0x0000000000017941 */ /* 0x000fea0003800000 */
.L_x_166:
[----:B-----5:R-:W-:Y:S01]  /*6ad0*/  LOP3.LUT R4, R4, 0xff, RZ, 0xc0, !PT ;  /* 0x000000ff04047812 */ /* 0x020fe200078ec0ff */
[----:B------:R-:W-:Y:S01]  /*6ae0*/  BSSY B1, `(.L_x_168) ;  /* 0x000000b000017945 */ /* 0x000fe20003800000 */
[----:B------:R-:W-:Y:S02]  /*6af0*/  ISETP.LT.OR P2, PT, R6, 0x7a, !P2 ;  /* 0x0000007a0600780c */ /* 0x000fe40005741670 */
[----:B------:R-:W-:-:S05]  /*6b00*/  F2FP.F16.E4M3.UNPACK_B R4, R4 ;  /* 0x00000004ff04723e */ /* 0x000fca00020006ff */
[----:B------:R-:W-:-:S05]  /*6b10*/  HADD2.F32 R4, -RZ, R4.H0_H0 ;  /* 0x20000004ff047230 */ /* 0x000fca0000004100 */
[----:B------:R-:W-:-:S04]  /*6b20*/  FMUL R4, R4, R15 ;  /* 0x0000000f04047220 */ /* 0x000fc80000400000 */
[----:B------:R-:W-:-:S05]  /*6b30*/  FFMA R4, R23, R11, R4 ;  /* 0x0000000b17047223 */ /* 0x000fca0000000004 */
[----:B0-----:R-:W-:Y:S02]  /*6b40*/  F2FP.SATFINITE.E4M3.F32.PACK_AB_MERGE_C R5, RZ, R4, RZ ;  /* 0x00000004ff05723e */ /* 0x001fe400048070ff */
[----:B------:R-:W-:-:S03]  /*6b50*/  PRMT R4, RZ, 0x7610, R4 ;  /* 0x00007610ff047816 */ /* 0x000fc60000000004 */
[----:B------:R0:W-:Y:S01]  /*6b60*/  @!P4 STG.E.U8 desc[UR14][R18.64+0x78], R5 ;  /* 0x000078051200c986 */ /* 0x0001e2000c10110e */
[----:B------:R-:W-:Y:S05]  /*6b70*/  @P2 BRA `(.L_x_169) ;  /* 0x0000000000042947 */ /* 0x000fea0003800000 */
[----:B------:R0:W5:Y:S02]  /*6b80*/  LDG.E.U8 R4, desc[UR14][R24.64+0x79] ;  /* 0x0000790e18047981 */ /* 0x000164000c1e1100 */
.L_x_169:
[----:B------:R-:W-:Y:S05]  /*6b90*/  BSYNC B1 ;  /* 0x0000000000017941 */ /* 0x000fea0003800000 */
.L_x_168:
[----:B------:R-:W-:Y:S05]  /*6ba0*/  @P2 BRA `(.L_x_170) ;  /* 0x0000001000282947 */ /* 0x000fea0003800000 */
[----:B-----5:R-:W-:-:S04]  /*6bb0*/  LOP3.LUT R4, R4, 0xff, RZ, 0xc0, !PT ;  /* 0x000000ff04047812 */ /* 0x020fc800078ec0ff */
[----:B------:R-:W-:-:S05]  /*6bc0*/  F2FP.F16.E4M3.UNPACK_B R4, R4 ;  /* 0x00000004ff04723e */ /* 0x000fca00020006ff */
[----:B------:R-:W-:-:S05]  /*6bd0*/  HADD2.F32 R4, -RZ, R4.H0_H0 ;  /* 0x20000004ff047230 */ /* 0x000fca0000004100 */
[----:B0-----:R-:W-:-:S04]  /*6be0*/  FMUL R5, R4, R15 ;  /* 0x0000000f04057220 */ /* 0x001fc80000400000 */
[----:B------:R-:W-:-:S05]  /*6bf0*/  FFMA R5, R88, R11, R5 ;  /* 0x0000000b58057223 */ /* 0x000fca0000000005 */
[----:B------:R-:W-:-:S05]  /*6c00*/  F2FP.SATFINITE.E4M3.F32.PACK_AB_MERGE_C R5, RZ, R5, RZ ;  /* 0x00000005ff05723e */ /* 0x000fca00048070ff */
[----:B------:R0:W-:Y:S01]  /*6c10*/  STG.E.U8 desc[UR14][R18.64+0x79], R5 ;  /* 0x0000790512007986 */ /* 0x0001e2000c10110e */
[----:B------:R-:W-:Y:S05]  /*6c20*/  BRA `(.L_x_170) ;  /* 0x0000001000087947 */ /* 0x000fea0003800000 */
.L_x_41:
[----:B------:R-:W-:Y:S01]  /*6c30*/  ISETP.GE.AND P2, PT, R31, 0x1, PT ;  /* 0x000000011f00780c */ /* 0x000fe20003f46270 */
[-C--:B------:R-:W-:Y:S01]  /*6c40*/  FMUL R147, R147, R11.reuse ;  /* 0x0000000b93937220 */ /* 0x080fe20000400000 */
[-C--:B------:R-:W-:Y:S01]  /*6c50*/  FMUL R148, R148, R11.reuse ;  /* 0x0000000b94947220 */ /* 0x080fe20000400000 */
[----:B------:R-:W-:Y:S01]  /*6c60*/  ISETP.GE.AND P1, PT, R31, 0x9, PT ;  /* 0x000000091f00780c */ /* 0x000fe20003f26270 */
[-C--:B------:R-:W-:Y:S01]  /*6c70*/  FMUL R146, R146, R11.reuse ;  /* 0x0000000b92927220 */ /* 0x080fe20000400000 */
[C---:B------:R-:W-:Y:S01]  /*6c80*/  ISETP.LT.OR P5, PT, R6.reuse, 0x1, !P2 ;  /* 0x000000010600780c */ /* 0x040fe200057a1670 */
[-C--:B------:R-:W-:Y:S01]  /*6c90*/  FMUL R145, R145, R11.reuse ;  /* 0x0000000b91917220 */ /* 0x080fe20000400000 */
[----:B------:R-:W-:Y:S01]  /*6ca0*/  ISETP.LT.OR P4, PT, R6, 0x2, !P2 ;  /* 0x000000020600780c */ /* 0x000fe20005781670 */
[----:B------:R-:W-:Y:S01]  /*6cb0*/  FMUL R143, R143, R11 ;  /* 0x0000000b8f8f7220 */ /* 0x000fe20000400000 */
[----:B------:R-:W-:Y:S01]  /*6cc0*/  F2FP.SATFINITE.E4M3.F32.PACK_AB_MERGE_C R147, RZ, R147, RZ ;  /* 0x00000093ff93723e */ /* 0x000fe200048070ff */
[-C--:B------:R-:W-:Y:S01]  /*6cd0*/  FMUL R144, R144, R11.reuse ;  /* 0x0000000b90907220 */ /* 0x080fe20000400000 */
[----:B------:R-:W-:Y:S01]  /*6ce0*/  F2FP.SATFINITE.E4M3.F32.PACK_AB_MERGE_C R5, RZ, R148, RZ ;  /* 0x00000094ff05723e */ /* 0x000fe200048070ff */
[-C--:B------:R-:W-:Y:S01]  /*6cf0*/  FMUL R141, R141, R11.reuse ;  /* 0x0000000b8d8d7220 */ /* 0x080fe20000400000 */
[----:B------:R-:W-:Y:S01]  /*6d00*/  ISETP.LT.OR P6, PT, R6, 0x9, !P2 ;  /* 0x000000090600780c */ /* 0x000fe200057c1670 */
[-C--:B------:R-:W-:Y:S01]  /*6d10*/  FMUL R142, R142, R11.reuse ;  /* 0x0000000b8e8e7220 */ /* 0x080fe20000400000 */
[----:B------:R-:W-:Y:S01]  /*6d20*/  F2FP.SATFINITE.E4M3.F32.PACK_AB_MERGE_C R25, RZ, R146, RZ ;  /* 0x00000092ff19723e */ /* 0x000fe200048070ff */
[----:B------:R-:W-:Y:S01]  /*6d30*/  FMUL R140, R140, R11 ;  /* 0x0000000b8c8c7220 */ /* 0x000fe20000400000 */
[----:B------:R-:W-:Y:S01]  /*6d40*/  F2FP.SATFINITE.E4M3.F32.PACK_AB_MERGE_C R145, RZ, R145, RZ ;  /* 0x00000091ff91723e */ /* 0x000fe200048070ff */
[----:B------:R-:W-:Y:S01]  /*6d50*/  @!P5 STG.E.U8 desc[UR14][R20.64], R147 ;  /* 0x000000931400d986 */ /* 0x000fe2000c10110e */
[C---:B------:R-:W-:Y:S01]  /*6d60*/  ISETP.LT.OR P5, PT, R6.reuse, 0x2, !P1 ;  /* 0x000000020600780c */ /* 0x040fe20004fa1670 */
[----:B------:R-:W-:Y:S01]  /*6d70*/  FMUL R139, R139, R11 ;  /* 0x0000000b8b8b7220 */ /* 0x000fe20000400000 */
[----:B------:R-:W-:Y:S01]  /*6d80*/  F2FP.SATFINITE.E4M3.F32.PACK_AB_MERGE_C R143, RZ, R143, RZ ;  /* 0x0000008fff8f723e */ /* 0x000fe200048070ff */
[----:B------:R0:W-:Y:S01]  /*6d90*/  @!P4 STG.E.U8 desc[UR14][R20.64+0x1], R5 ;  /* 0x000001051400c986 */ /* 0x0001e2000c10110e */
[----:B------:R-:W-:Y:S01]  /*6da0*/  ISETP.LT.OR P4, PT, R6, 0x1, !P1 ;  /* 0x000000010600780c */ /* 0x000fe20004f81670 */
[----:B------:R-:W-:Y:S01]  /*6db0*/  FMUL R137, R137, R11 ;  /* 0x0000000b89897220 */ /* 0x000fe20000400000 */
[----:B------:R-:W-:Y:S01]  /*6dc0*/  F2FP.SATFINITE.E4M3.F32.PACK_AB_MERGE_C R141, RZ, R141, RZ ;  /* 0x0000008dff8d723e */ /* 0x000fe200048070ff */
[-C--:B------:R-:W-:Y:S01]  /*6dd0*/  FMUL R138, R138, R11.reuse ;  /* 0x0000000b8a8a7220 */ /* 0x080fe20000400000 */
[----:B------:R-:W-:Y:S01]  /*6de0*/  F2FP.SATFINITE.E4M3.F32.PACK_AB_MERGE_C R27, RZ, R142, RZ ;  /* 0x0000008eff1b723e */ /* 0x000fe200048070ff */
[----:B------:R-:W-:Y:S01]  /*6df0*/  FMUL R135, R135, R11 ;  /* 0x0000000b87877220 */ /* 0x000fe20000400000 */
[----:B------:R-:W-:Y:S01]  /*6e00*/  F2FP.SATFINITE.E4M3.F32.PACK_AB_MERGE_C R139, RZ, R139, RZ ;  /* 0x0000008bff8b723e */ /* 0x000fe200048070ff */
[----:B------:R-:W-:Y:S01]  /*6e10*/  FMUL R136, R136, R11 ;  /* 0x0000000b88887220 */ /* 0x000fe20000400000 */
[----:B------:R-:W-:Y:S01]  /*6e20*/  F2FP.SATFINITE.E4M3.F32.PACK_AB_MERGE_C R137, RZ, R137, RZ ;  /* 0x00000089ff89723e */ /* 0x000fe200048070ff */
[----:B------:R1:W-:Y:S01]  /*6e30*/  @!P5 STG.E.U8 desc[UR14][R18.64+0x1], R25 ;  /* 0x000001191200d986 */ /* 0x0003e2000c10110e */
[----:B------:R-:W-:Y:S01]  /*6e40*/  ISETP.LT.OR P5, PT, R6, 0xa, !P2 ;  /* 0x0000000a0600780c */ /* 0x000fe200057a1670 */
[-C--:B------:R-:W-:Y:S01]  /*6e50*/  FMUL R134, R134, R11.reuse ;  /* 0x0000000b86867220 */ /* 0x080fe20000400000 */
[----:B0-----:R-:W-:Y:S01]  /*6e60*/  F2FP.SATFINITE.E4M3.F32.PACK_AB_MERGE_C R5, RZ, R144, RZ ;  /* 0x00000090ff05723e */ /* 0x001fe200048070ff */
[----:B------:R-:W-:Y:S01]  /*6e70*/  @!P4 STG.E.U8 desc[UR14][R18.64], R145 ;  /* 0x000000911200c986 */ /* 0x000fe2000c10110e */
[C---:B------:R-:W-:Y:S01]  /*6e80*/  ISETP.LT.OR P4, PT, R6.reuse, 0x9, !P1 ;  /* 0x000000090600780c */ /* 0x040fe20004f81670 */
[----:B------:R-:W-:Y:S01]  /*6e90*/  FMUL R133, R133, R11 ;  /* 0x0000000b85857220 */ /* 0x000fe20000400000 */
[----:B------:R-:W-:Y:S01]  /*6ea0*/  F2FP.SATFINITE.E4M3.F32.PACK_AB_MERGE_C R135, RZ, R135, RZ ;  /* 0x00000087ff87723e */ /* 0x000fe200048070ff */
[----:B------:R-:W-:Y:S01]  /*6eb0*/  @!P6 STG.E.U8 desc[UR14][R20.64+0x8], R143 ;  /* 0x0000088f1400e986 */ /* 0x000fe2000c10110e */
[----:B------:R-:W-:Y:S01]  /*6ec0*/  ISETP.LT.OR P6, PT, R6, 0xa, !P1 ;  /* 0x0000000a0600780c */ /* 0x000fe20004fc1670 */
[----:B------:R-:W-:Y:S01]  /*6ed0*/  FMUL R131, R131, R11 ;  /* 0x0000000b83837220 */ /* 0x000fe20000400000 */
[----:B------:R-:W-:Y:S01]  /*6ee0*/  F2FP.SATFINITE.E4M3.F32.PACK_AB_MERGE_C R133, RZ, R133, RZ ;  /* 0x00000085ff85723e */ /* 0x000fe200048070ff */
[-C--:B------:R-:W-:Y:S01]  /*6ef0*/  FMUL R132, R132, R11.reuse ;  /* 0x0000000b84847220 */ /* 0x080fe20000400000 */
[----:B-1----:R-:W-:Y:S01]  /*6f00*/  F2FP.SATFINITE.E4M3.F32.PACK_AB_MERGE_C R25, RZ, R140, RZ ;  /* 0x0000008cff19723e */ /* 0x002fe200048070ff */
[----:B------:R0:W-:Y:S01]  /*6f10*/  @!P5 STG.E.U8 desc[UR14][R20.64+0x9], R5 ;  /* 0x000009051400d986 */ /* 0x0001e2000c10110e */
[C---:B------:R-:W-:Y:S01]  /*6f20*/  ISETP.LT.OR P5, PT, R6.reuse, 0x12, !P2 ;  /* 0x000000120600780c */ /* 0x040fe200057a1670 */
[----:B------:R-:W-:Y:S01]  /*6f30*/  FMUL R129, R129, R11 ;  /* 0x0000000b81817220 */ /* 0x000fe20000400000 */
[----:B------:R-:W-:Y:S01]  /*6f40*/  F2FP.SATFINITE.E4M3.F32.PACK_AB_MERGE_C R131, RZ, R131, RZ ;  /* 0x00000083ff83723e */ /* 0x000fe200048070ff */
[----:B------:R-:W-:Y:S01]  /*6f50*/  @!P4 STG.E.U8 desc[UR14][R18.64+0x8], R141 ;  /* 0x0000088d1200c986 */ /* 0x000fe2000c10110e */
[----:B------:R-:W-:Y:S01]  /*6f60*/  ISETP.LT.OR P4, PT, R6, 0x11, !P2 ;  /* 0x000000110600780c */ /* 0x000fe20005781670 */
[----:B------:R-:W-:Y:S01]  /*6f70*/  FMUL R130, R130, R11 ;  /* 0x0000000b82827220 */ /* 0x000fe20000400000 */
[----:B------:R-:W-:Y:S01]  /*6f80*/  F2FP.SATFINITE.E4M3.F32.PACK_AB_MERGE_C R129, RZ, R129, RZ ;  /* 0x00000081ff81723e */ /* 0x000fe200048070ff */
[----:B------:R1:W-:Y:S01]  /*6f90*/  @!P6 STG.E.U8 desc[UR14][R18.64+0x9], R27 ;  /* 0x0000091b1200e986 */ /* 0x0003e2000c10110e */
[----:B------:R-:W-:Y:S01]  /*6fa0*/  ISETP.LT.OR P6, PT, R6, 0x11, !P1 ;  /* 0x000000110600780c */ /* 0x000fe20004fc1670 */
[-C--:B------:R-:W-:Y:S01]  /*6fb0*/  FMUL R128, R128, R11.reuse ;  /* 0x0000000b80807220 */ /* 0x080fe20000400000 */
[-C--:B------:R-:W-:Y:S01]  /*6fc0*/  FMUL R127, R127, R11.reuse ;  /* 0x0000000b7f7f7220 */ /* 0x080fe20000400000 */
[----:B0-----:R-:W-:Y:S01]  /*6fd0*/  F2FP.SATFINITE.E4M3.F32.PACK_AB_MERGE_C R5, RZ, R138, RZ ;  /* 0x0000008aff05723e */ /* 0x001fe200048070ff */
[-C--:B------:R-:W-:Y:S01]  /*6fe0*/  FMUL R125, R125, R11.reuse ;  /* 0x0000000b7d7d7220 */ /* 0x080fe20000400000 */
[----:B------:R0:W-:Y:S01]  /*6ff0*/  @!P5 STG.E.U8 desc[UR14][R20.64+0x11], R25 ;  /* 0x000011191400d986 */ /* 0x0001e2000c10110e */
[----:B------:R-:W-:Y:S01]  /*7000*/  ISETP.LT.OR P5, PT, R6, 0x12, !P1 ;  /* 0x000000120600780c */ /* 0x000fe20004fa1670 */
[----:B------:R-:W-:Y:S01]  /*7010*/  FMUL R126, R126, R11 ;  /* 0x0000000b7e7e7220 */ /* 0x000fe20000400000 */
[----:B------:R-:W-:Y:S01]  /*7020*/  F2FP.SATFINITE.E4M3.F32.PACK_AB_MERGE_C R127, RZ, R127, RZ ;  /* 0x0000007fff7f723e */ /* 0x000fe200048070ff */
[----:B------:R-:W-:Y:S01]  /*7030*/  @!P4 STG.E.U8 desc[UR14][R20.64+0x10], R139 ;  /* 0x0000108b1400c986 */ /* 0x000fe2000c10110e */
[C---:B------:R-:W-:Y:S01]  /*7040*/  ISETP.LT.OR P4, PT, R6.reuse, 0x19, !P2 ;  /* 0x000000190600780c */ /* 0x040fe20005781670 */
[-C--:B------:R-:W-:Y:S01]  /*7050*/  FMUL R123, R123, R11.reuse ;  /* 0x0000000b7b7b7220 */ /* 0x080fe20000400000 */
[----:B-1----:R-:W-:Y:S01]  /*7060*/  F2FP.SATFINITE.E4M3.F32.PACK_AB_MERGE_C R27, RZ, R136, RZ ;  /* 0x00000088ff1b723e */ /* 0x002fe200048070ff */
[----:B------:R-:W-:Y:S01]  /*7070*/  @!P6 STG.E.U8 desc[UR14][R18.64+0x10], R137 ;  /* 0x000010891200e986 */ /* 0x000fe2000c10110e */
[----:B------:R-:W-:Y:S01]  /*7080*/  ISETP.LT.OR P6, PT, R6, 0x1a, !P2 ;  /* 0x0000001a0600780c */ /* 0x000fe200057c1670 */
[----:B------:R-:W-:Y:S01]  /*7090*/  FMUL R124, R124, R11 ;  /* 0x0000000b7c7c7220 */ /* 0x000fe20000400000 */
[----:B------:R-:W-:Y:S01]  /*70a0*/  F2FP.SATFINITE.E4M3.F32.PACK_AB_MERGE_C R125, RZ, R125, RZ ;  /* 0x0000007dff7d723e */ /* 0x000fe200048070ff */
[-C--:B------:R-:W-:Y:S01]  /*70b0*/  FMUL R122, R122, R11.reuse ;  /* 0x0000000b7a7a7220 */ /* 0x080fe20000400000 */
[----:B0-----:R-:W-:Y:S01]  /*70c0*/  F2FP.SATFINITE.E4M3.F32.PACK_AB_MERGE_C R25, RZ, R134, RZ ;  /* 0x00000086ff19723e */ /* 0x001fe200048070ff */
[----:B------:R0:W-:Y:S01]  /*70d0*/  @!P5 STG.E.U8 desc[UR14][R18.64+0x11], R5 ;  /* 0x000011051200d986 */ /* 0x0001e2000c10110e */
[C---:B------:R-:W-:Y:S01]  /*70e0*/  ISETP.LT.OR P5, PT, R6.reuse, 0x1a, !P1 ;  /* 0x0000001a0600780c */ /* 0x040fe20004fa1670 */
        /* <DEDUP_REMOVED lines=11> */
[----:B0-----:R-:W-:Y:S01]  /*71a0*/  F2FP.SATFINITE.E4M3.F32.PACK_AB_MERGE_C R5, RZ, R132, RZ ;  /* 0x00000084ff05723e */ /* 0x001fe200048070ff */
[----:B------:R0:W-:Y:S01]  /*71b0*/  @!P5 STG.E.U8 desc[UR14][R18.64+0x19], R25 ;  /* 0x000019191200d986 */ /* 0x0001e2000c10110e */
[----:B------:R-:W-:Y:S01]  /*71c0*/  ISETP.LT.OR P5, PT, R6, 0x22, !P2 ;  /* 0x000000220600780c */ /* 0x000fe200057a1670 */
[----:B------:R-:W-:Y:S01]  /*71d0*/  FMUL R118, R118, R11 ;  /* 0x0000000b76767220 */ /* 0x000fe20000400000 */
[----:B------:R-:W-:Y:S01]  /*71e0*/  F2FP.SATFINITE.E4M3.F32.PACK_AB_MERGE_C R117, RZ, R117, RZ ;  /* 0x00000075ff75723e */ /* 0x000fe200048070ff */
[----:B------:R-:W-:Y:S01]  /*71f0*/  @!P4 STG.E.U8 desc[UR14][R18.64+0x18], R133 ;  /* 0x000018851200c986 */ /* 0x000fe2000c10110e */
[----:B------:R-:W-:Y:S01]  /*7200*/  ISETP.LT.OR P4, PT, R6, 0x21, !P1 ;  /* 0x000000210600780c */ /* 0x000fe20004f81670 */
[-C--:B------:R-:W-:Y:S01]  /*7210*/  FMUL R116, R116, R11.reuse ;  /* 0x0000000b74747220 */ /* 0x080fe20000400000 */
[----:B-1----:R-:W-:Y:S01]  /*7220*/  F2FP.SATFINITE.E4M3.F32.PACK_AB_MERGE_C R27, RZ, R130, RZ ;  /* 0x00000082ff1b723e */ /* 0x002fe200048070ff */
[----:B------:R-:W-:Y:S01]  /*7230*/  @!P6 STG.E.U8 desc[UR14][R20.64+0x20], R131 ;  /* 0x000020831400e986 */ /* 0x000fe2000c10110e */
[----:B------:R-:W-:Y:S01]  /*7240*/  ISETP.LT.OR P6, PT, R6, 0x22, !P1 ;  /* 0x000000220600780c */ /* 0x000fe20004fc1670 */
[-C--:B------:R-:W-:Y:S01]  /*7250*/  FMUL R115, R115, R11.reuse ;  /* 0x0000000b73737220 */ /* 0x080fe20000400000 */
[-C--:B------:R-:W-:Y:S01]  /*7260*/  FMUL R113, R113, R11.reuse ;  /* 0x0000000b71717220 */ /* 0x080fe20000400000 */
[----:B0-----:R-:W-:Y:S01]  /*7270*/  F2FP.SATFINITE.E4M3.F32.PACK_AB_MERGE_C R25, RZ, R128, RZ ;  /* 0x00000080ff19723e */ /* 0x001fe200048070ff */
[-C--:B------:R-:W-:Y:S01]  /*7280*/  FMUL R114, R114, R11.reuse ;  /* 0x0000000b72727220 */ /* 0x080fe20000400000 */
        /* <DEDUP_REMOVED lines=33> */
[C---:B------:R-:W-:Y:S01]  /*74a0*/  ISETP.LT.OR P4, PT, R6.reuse, 0x31, !P1 ;  /* 0x000000310600780c */ /* 0x040fe20004f81670 */
[-C--:B------:R-:W-:Y:S01]  /*74b0*/  FMUL R103, R103, R11.reuse ;  /* 0x0000000b67677220 */ /* 0x080fe20000400000 */
[-C--:B------:R-:W-:Y:S01]  /*74c0*/  FMUL R101, R101, R11.reuse ;  /* 0x0000000b65657220 */ /* 0x080fe20000400000 */
        /* <DEDUP_REMOVED lines=15> */
[C---:B------:R-:W-:Y:S01]  /*75c0*/  ISETP.LT.OR P6, PT, R6.reuse, 0x3a, !P1 ;  /* 0x0000003a0600780c */ /* 0x040fe20004fc1670 */
        /* <DEDUP_REMOVED lines=20> */
[-C--:B------:R-:W-:Y:S01]  /*7710*/  FMUL R92, R92, R11.reuse ;  /* 0x0000000b5c5c7220 */ /* 0x080fe20000400000 */
[-C--:B------:R-:W-:Y:S01]  /*7720*/  FMUL R89, R89, R11.reuse ;  /* 0x0000000b59597220 */ /* 0x080fe20000400000 */
        /* <DEDUP_REMOVED lines=19> */
[----:B------:R-:W-:-:S02]  /*7860*/  ISETP.LT.OR P6, PT, R6, 0x51, !P2 ;  /* 0x000000510600780c */ /* 0x000fc400057c1670 */
[----:B------:R-:W-:Y:S02]  /*7870*/  F2FP.SATFINITE.E4M3.F32.PACK_AB_MERGE_C R23, RZ, R23, RZ ;  /* 0x00000017ff17723e */ /* 0x000fe400048070ff */
[----:B0-----:R-:W-:Y:S01]  /*7880*/  F2FP.SATFINITE.E4M3.F32.PACK_AB_MERGE_C R5, RZ, R108, RZ ;  /* 0x0000006cff05723e */ /* 0x001fe200048070ff */
[----:B------:R0:W-:Y:S01]  /*7890*/  @!P5 STG.E.U8 desc[UR14][R18.64+0x49], R25 ;  /* 0x000049191200d986 */ /* 0x0001e2000c10110e */
[----:B------:R-:W-:-:S03]  /*78a0*/  ISETP.LT.OR P5, PT, R6, 0x52, !P2 ;  /* 0x000000520600780c */ /* 0x000fc600057a1670 */
[----:B------:R-:W-:Y:S01]  /*78b0*/  @!P4 STG.E.U8 desc[UR14][R18.64+0x48], R109 ;  /* 0x0000486d1200c986 */ /* 0x000fe2000c10110e */
[C---:B------:R-:W-:Y:S02]  /*78c0*/  ISETP.LT.OR P4, PT, R6.reuse, 0x51, !P1 ;  /* 0x000000510600780c */ /* 0x040fe40004f81670 */
[----:B-1----:R-:W-:Y:S01]  /*78d0*/  F2FP.SATFINITE.E4M3.F32.PACK_AB_MERGE_C R27, RZ, R106, RZ ;  /* 0x0000006aff1b723e */ /* 0x002fe200048070ff */
[----:B------:R-:W-:Y:S01]  /*78e0*/  @!P6 STG.E.U8 desc[UR14][R20.64+0x50], R107 ;  /* 0x0000506b1400e986 */ /* 0x000fe2000c10110e */
[----:B------:R-:W-:Y:S02]  /*78f0*/  ISETP.LT.OR P6, PT, R6, 0x52, !P1 ;  /* 0x000000520600780c */ /* 0x000fe40004fc1670 */
[----:B0-----:R-:W-:-:S03]  /*7900*/  F2FP.SATFINITE.E4M3.F32.PACK_AB_MERGE_C R25, RZ, R104, RZ ;  /* 0x00000068ff19723e */ /* 0x001fc600048070ff */
[----:B------:R0:W-:Y:S01]  /*7910*/  @!P5 STG.E.U8 desc[UR14][R20.64+0x51], R5 ;  /* 0x000051051400d986 */ /* 0x0001e2000c10110e */
[----:B------:R-:W-:-:S03]  /*7920*/  ISETP.LT.OR P5, PT, R6, 0x5a, !P2 ;  /* 0x0000005a0600780c */ /* 0x000fc600057a1670 */
[----:B------:R-:W-:Y:S01]  /*7930*/  @!P4 STG.E.U8 desc[UR14][R18.64+0x50], R105 ;  /* 0x000050691200c986 */ /* 0x000fe2000c10110e */
[----:B------:R-:W-:-:S03]  /*7940*/  ISETP.LT.OR P4, PT, R6, 0x59, !P2 ;  /* 0x000000590600780c */ /* 0x000fc60005781670 */
[----:B------:R1:W-:Y:S01]  /*7950*/  @!P6 STG.E.U8 desc[UR14][R18.64+0x51], R27 ;  /* 0x0000511b1200e986 */ /* 0x0003e2000c10110e */
[----:B------:R-:W-:Y:S02]  /*7960*/  ISETP.LT.OR P6, PT, R6, 0x59, !P1 ;  /* 0x000000590600780c */ /* 0x000fe40004fc1670 */
[----:B0-----:R-:W-:-:S03]  /*7970*/  F2FP.SATFINITE.E4M3.F32.PACK_AB_MERGE_C R5, RZ, R102, RZ ;  /* 0x00000066ff05723e */ /* 0x001fc600048070ff */
        /* <DEDUP_REMOVED lines=31> */
[C---:B------:R-:W-:Y:S02]  /*7b70*/  ISETP.LT.OR P5, PT, R6.reuse, 0x79, !P2 ;  /* 0x000000790600780c */ /* 0x040fe400057a1670 */
[C---:B------:R-:W-:Y:S01]  /*7b80*/  ISETP.LT.OR P2, PT, R6.reuse, 0x7a, !P2 ;  /* 0x0000007a0600780c */ /* 0x040fe20005741670 */
[----:B------:R2:W-:Y:S01]  /*7b90*/  @!P4 STG.E.U8 desc[UR14][R20.64+0x70], R91 ;  /* 0x0000705b1400c986 */ /* 0x0005e2000c10110e */
[C---:B------:R-:W-:Y:S02]  /*7ba0*/  ISETP.LT.OR P4, PT, R6.reuse, 0x72, !P1 ;  /* 0x000000720600780c */ /* 0x040fe40004f81670 */
[----:B-1----:R-:W-:Y:S01]  /*7bb0*/  F2FP.SATFINITE.E4M3.F32.PACK_AB_MERGE_C R27, RZ, R88, RZ ;  /* 0x00000058ff1b723e */ /* 0x002fe200048070ff */
[----:B------:R2:W-:Y:S01]  /*7bc0*/  @!P6 STG.E.U8 desc[UR14][R18.64+0x70], R89 ;  /* 0x000070591200e986 */ /* 0x0005e2000c10110e */
[C---:B------:R-:W-:Y:S02]  /*7bd0*/  ISETP.LT.OR P6, PT, R6.reuse, 0x79, !P1 ;  /* 0x000000790600780c */ /* 0x040fe40004fc1670 */
[----:B------:R-:W-:-:S02]  /*7be0*/  ISETP.LT.OR P1, PT, R6, 0x7a, !P1 ;  /* 0x0000007a0600780c */ /* 0x000fc40004f21670 */
[----:B0-----:R-:W-:-:S05]  /*7bf0*/  F2FP.SATFINITE.E4M3.F32.PACK_AB_MERGE_C R25, RZ, R22, RZ ;  /* 0x00000016ff19723e */ /* 0x001fca00048070ff */
[----:B------:R2:W-:Y:S04]  /*7c00*/  @!P4 STG.E.U8 desc[UR14][R18.64+0x71], R5 ;  /* 0x000071051200c986 */ /* 0x0005e8000c10110e */
[----:B------:R2:W-:Y:S04]  /*7c10*/  @!P5 STG.E.U8 desc[UR14][R20.64+0x78], R17 ;  /* 0x000078111400d986 */ /* 0x0005e8000c10110e */
[----:B------:R2:W-:Y:S04]  /*7c20*/  @!P2 STG.E.U8 desc[UR14][R20.64+0x79], R25 ;  /* 0x000079191400a986 */ /* 0x0005e8000c10110e */
[----:B------:R2:W-:Y:S04]  /*7c30*/  @!P6 STG.E.U8 desc[UR14][R18.64+0x78], R23 ;  /* 0x000078171200e986 */ /* 0x0005e8000c10110e */
[----:B------:R2:W-:Y:S02]  /*7c40*/  @!P1 STG.E.U8 desc[UR14][R18.64+0x79], R27 ;  /* 0x0000791b12009986 */ /* 0x0005e4000c10110e */
.L_x_170:
[----:B------:R-:W-:Y:S05]  /*7c50*/  BSYNC B0 ;  /* 0x0000000000007941 */ /* 0x000fea0003800000 */
.L_x_40:
[C---:B------:R-:W-:Y:S01]  /*7c60*/  LEA R2, P1, R8.reuse, R2, 0x1 ;  /* 0x0000000208027211 */ /* 0x040fe200078208ff */
[----:B------:R-:W-:Y:S01]  /*7c70*/  ULDC.64 UR6, c[0x0][0x650] ;  /* 0x0001940000067ab9 */ /* 0x000fe20000000a00 */
[----:B-----5:R-:W-:Y:S01]  /*7c80*/  IMAD.U32 R4, RZ, RZ, UR12 ;  /* 0x0000000cff047e24 */ /* 0x020fe2000f8e00ff */
[----:B--2---:R-:W-:Y:S01]  /*7c90*/  PRMT R17, RZ, 0x7610, R17 ;  /* 0x00007610ff117816 */ /* 0x004fe20000000011 */
[----:B------:R-:W-:Y:S01]  /*7ca0*/  IMAD.MOV.U32 R6, RZ, RZ, -0x1 ;  /* 0xffffffffff067424 */ /* 0x000fe200078e00ff */
[----:B------:R-:W-:Y:S01]  /*7cb0*/  LEA.HI.X R3, R8, R3, R0, 0x1, P1 ;  /* 0x0000000308037211 */ /* 0x000fe200008f0c00 */
[----:B------:R2:W-:Y:S01]  /*7cc0*/  SYNCS.ARRIVE.TRANS64.A1T0 RZ, [R4+UR22], RZ ;  /* 0x000000ff04ff79a7 */ /* 0x0005e20008100016 */
[----:B------:R-:W-:Y:S01]  /*7cd0*/  ISETP.GE.U32.AND P1, PT, R2, UR6, PT ;  /* 0x0000000602007c0c */ /* 0x000fe2000bf26070 */
[----:B0-----:R-:W-:-:S03]  /*7ce0*/  IMAD.MOV.U32 R5, RZ, RZ, -0x1 ;  /* 0xffffffffff057424 */ /* 0x001fc600078e00ff */
[----:B------:R-:W-:Y:S01]  /*7cf0*/  ISETP.GE.U32.AND.EX P1, PT, R3, UR7, PT, P1 ;  /* 0x0000000703007c0c */ /* 0x000fe2000bf26110 */
[----:B--2---:R-:W-:-:S12]  /*7d00*/  IMAD.MOV.U32 R4, RZ, RZ, -0x1 ;  /* 0xffffffffff047424 */ /* 0x004fd800078e00ff */
[----:B------:R-:W-:Y:S05]  /*7d10*/  @P1 BRA `(.L_x_171) ;  /* 0x0000000400601947 */ /* 0x000fea0003800000 */
[----:B------:R-:W0:Y:S01]  /*7d20*/  S2R R28, SR_CTAID.X ;  /* 0x00000000001c7919 */ /* 0x000e220000002500 */
[----:B------:R-:W2:Y:S01]  /*7d30*/  LDC.64 R22, c[0x0][0x628] ;  /* 0x00018a00ff167b82 */ /* 0x000ea20000000a00 */
[----:B------:R-:W-:Y:S01]  /*7d40*/  ULDC UR6, c[0x0][0x150] ;  /* 0x0000540000067ab9 */ /* 0x000fe20000000800 */
[----:B-1--4-:R-:W-:Y:S01]  /*7d50*/  IMAD.MOV.U32 R20, RZ, RZ, R2 ;  /* 0x000000ffff147224 */ /* 0x012fe200078e0002 */
[----:B------:R-:W1:Y:S01]  /*7d60*/  S2R R30, SR_CTAID.Y ;  /* 0x00000000001e7919 */ /* 0x000e620000002600 */
[----:B------:R-:W-:-:S04]  /*7d70*/  IMAD.MOV.U32 R21, RZ, RZ, R3 ;  /* 0x000000ffff157224 */ /* 0x000fc800078e0003 */
[----:B------:R-:W4:Y:S08]  /*7d80*/  LDC R31, c[0x0][0x144] ;  /* 0x00005100ff1f7b82 */ /* 0x000f300000000800 */
[----:B------:R-:W1:Y:S08]  /*7d90*/  LDC R6, c[0x0][0x630] ;  /* 0x00018c00ff067b82 */ /* 0x000e700000000800 */
[----:B------:R-:W1:Y:S01]  /*7da0*/  LDC.64 R26, c[0x0][0x620] ;  /* 0x00018800ff1a7b82 */ /* 0x000e620000000a00 */
[----:B--2---:R-:W-:-:S04]  /*7db0*/  ISETP.NE.U32.AND P1, PT, R22, RZ, PT ;  /* 0x000000ff1600720c */ /* 0x004fc80003f25070 */
[----:B------:R-:W-:Y:S02]  /*7dc0*/  ISETP.NE.AND.EX P1, PT, R23, RZ, PT, P1 ;  /* 0x000000ff1700720c */ /* 0x000fe40003f25310 */
[----:B0-----:R-:W-:-:S05]  /*7dd0*/  I2FP.F32.U32 R4, R28 ;  /* 0x0000001c00047245 */ /* 0x001fca0000201000 */
[----:B------:R-:W-:-:S04]  /*7de0*/  FMUL R4, R4, UR6 ;  /* 0x0000000604047c20 */ /* 0x000fc80008400000 */
[----:B------:R0:W2:Y:S02]  /*7df0*/  F2I.U32.TRUNC.NTZ R29, R4 ;  /* 0x00000004001d7305 */ /* 0x0000a4000020f000 */
[----:B----4-:R-:W-:Y:S05]  /*7e00*/  @!P1 BRA `(.L_x_172) ;  /* 0x0000000000289947 */ /* 0x010fea0003800000 */
[----:B------:R-:W4:Y:S02]  /*7e10*/  LDC R5, c[0x0][0x634] ;  /* 0x00018d00ff057b82 */ /* 0x000f240000000800 */
[----:B----4-:R-:W-:-:S05]  /*7e20*/  IADD3 R17, P1, R2, R5, RZ ;  /* 0x0000000502117210 */ /* 0x010fca0007f3e0ff */
[----:B---3--:R-:W-:-:S04]  /*7e30*/  IMAD.X R25, RZ, RZ, R3, P1 ;  /* 0x000000ffff197224 */ /* 0x008fc800008e0603 */
[----:B0-----:R-:W-:-:S04]  /*7e40*/  IMAD.WIDE.U32 R4, R25, R22, RZ ;  /* 0x0000001619047225 */ /* 0x001fc800078e00ff */
[----:B------:R-:W-:-:S04]  /*7e50*/  IMAD.WIDE.U32 R18, P1, R17, R23, R4 ;  /* 0x0000001711127225 */ /* 0x000fc80007820004 */
[----:B------:R-:W-:-:S04]  /*7e60*/  IMAD.WIDE.U32 R4, R17, R22, RZ ;  /* 0x0000001611047225 */ /* 0x000fc800078e00ff */
[----:B------:R-:W-:Y:S01]  /*7e70*/  IMAD.X R21, RZ, RZ, RZ, P1 ;  /* 0x000000ffff157224 */ /* 0x000fe200008e06ff */
[----:B------:R-:W-:Y:S01]  /*7e80*/  IADD3 RZ, P1, R5, R18, RZ ;  /* 0x0000001205ff7210 */ /* 0x000fe20007f3e0ff */
[----:B------:R-:W-:-:S04]  /*7e90*/  IMAD.MOV.U32 R20, RZ, RZ, R19 ;  /* 0x000000ffff147224 */ /* 0x000fc800078e0013 */
[----:B------:R-:W-:-:S08]  /*7ea0*/  IMAD.WIDE.U32.X R20, R25, R23, R20, P1 ;  /* 0x0000001719147225 */ /* 0x000fd000008e0414 */
.L_x_172:
[----:B------:R-:W4:Y:S01]  /*7eb0*/  LDC.64 R34, c[0x0][0x640] ;  /* 0x00019000ff227b82 */ /* 0x000f220000000a00 */
[-C--:B-1-3--:R-:W-:Y:S01]  /*7ec0*/  SHF.R.U64 R24, R20, R6.reuse, R21 ;  /* 0x0000000614187219 */ /* 0x08afe20000001215 */
[----:B--2---:R-:W-:Y:S01]  /*7ed0*/  IMAD.MOV R29, RZ, RZ, -R29 ;  /* 0x000000ffff1d7224 */ /* 0x004fe200078e0a1d */
[----:B0-----:R-:W-:Y:S01]  /*7ee0*/  SHF.R.U32.HI R4, RZ, R6, R21 ;  /* 0x00000006ff047219 */ /* 0x001fe20000011615 */
[----:B------:R-:W-:Y:S01]  /*7ef0*/  ULDC UR6, c[0x0][0x154] ;  /* 0x0000550000067ab9 */ /* 0x000fe20000000800 */
[----:B------:R-:W-:Y:S01]  /*7f00*/  IADD3 R17, P1, RZ, -R24, RZ ;  /* 0x80000018ff117210 */ /* 0x000fe20007f3e0ff */
[----:B------:R-:W-:Y:S02]  /*7f10*/  IMAD R29, R31, R29, R28 ;  /* 0x0000001d1f1d7224 */ /* 0x000fe400078e021c */
[----:B------:R-:W0:Y:S01]  /*7f20*/  LDC R18, c[0x0][0x618] ;  /* 0x00018600ff127b82 */ /* 0x000e220000000800 */
[----:B------:R-:W-:Y:S02]  /*7f30*/  IMAD.MOV.U32 R19, RZ, RZ, -0x1 ;  /* 0xffffffffff137424 */ /* 0x000fe400078e00ff */
[----:B------:R-:W-:-:S02]  /*7f40*/  IMAD.X R5, RZ, RZ, ~R4, P1 ;  /* 0x000000ffff057224 */ /* 0x000fc400008e0e04 */
[----:B------:R-:W-:Y:S02]  /*7f50*/  IMAD.MOV.U32 R21, RZ, RZ, 0x1 ;  /* 0x00000001ff157424 */ /* 0x000fe400078e00ff */
[-C--:B------:R-:W-:Y:S01]  /*7f60*/  IMAD R6, R5, R26.reuse, RZ ;  /* 0x0000001a05067224 */ /* 0x080fe200078e02ff */
[----:B------:R-:W1:Y:S01]  /*7f70*/  LDC R20, c[0x0][0x608] ;  /* 0x00018200ff147b82 */ /* 0x000e620000000800 */
[----:B------:R-:W-:-:S04]  /*7f80*/  IMAD.WIDE.U32 R4, R17, R26, R2 ;  /* 0x0000001a11047225 */ /* 0x000fc800078e0002 */
[----:B------:R-:W-:Y:S01]  /*7f90*/  IMAD R17, R17, R27, R6 ;  /* 0x0000001b11117224 */ /* 0x000fe200078e0206 */
[----:B------:R-:W-:Y:S02]  /*7fa0*/  I2FP.F32.U32 R6, R30 ;  /* 0x0000001e00067245 */ /* 0x000fe40000201000 */
[----:B------:R-:W2:Y:S01]  /*7fb0*/  LDC R32, c[0x0][0x658] ;  /* 0x00019600ff207b82 */ /* 0x000ea20000000800 */
[----:B------:R-:W-:Y:S01]  /*7fc0*/  IMAD.IADD R5, R5, 0x1, R17 ;  /* 0x0000000105057824 */ /* 0x000fe200078e0211 */
[----:B----4-:R-:W-:Y:S01]  /*7fd0*/  ISETP.NE.U32.AND P1, PT, R34, RZ, PT ;  /* 0x000000ff2200720c */ /* 0x010fe20003f25070 */
[----:B------:R-:W-:-:S03]  /*7fe0*/  FMUL R17, R6, UR6 ;  /* 0x0000000606117c20 */ /* 0x000fc60008400000 */
[----:B------:R-:W-:Y:S01]  /*7ff0*/  ISETP.NE.AND.EX P1, PT, R35, RZ, PT, P1 ;  /* 0x000000ff2300720c */ /* 0x000fe20003f25310 */
[----:B------:R3:W4:Y:S01]  /*8000*/  F2I.U32.TRUNC.NTZ R25, R17 ;  /* 0x0000001100197305 */ /* 0x000722000020f000 */
[----:B------:R-:W3:Y:S01]  /*8010*/  LDC R27, c[0x0][0x148] ;  /* 0x00005200ff1b7b82 */ /* 0x000ee20000000800 */
[-CC-:B0-----:R-:W-:Y:S02]  /*8020*/  SHF.R.U64 R22, R4, R18.reuse, R5.reuse ;  /* 0x0000001204167219 */ /* 0x181fe40000001205 */
[----:B------:R-:W-:-:S05]  /*8030*/  SHF.R.U32.HI R5, RZ, R18, R5 ;  /* 0x00000012ff057219 */ /* 0x000fca0000011605 */
[----:B------:R-:W0:Y:S01]  /*8040*/  LDC R28, c[0x0][0x600] ;  /* 0x00018000ff1c7b82 */ /* 0x000e220000000800 */
[-CC-:B-1----:R-:W-:Y:S02]  /*8050*/  SHF.R.U64 R6, R22, R20.reuse, R5.reuse ;  /* 0x0000001416067219 */ /* 0x182fe40000001205 */
[----:B------:R-:W-:-:S05]  /*8060*/  SHF.R.U32.HI R5, RZ, R20, R5 ;  /* 0x00000014ff057219 */ /* 0x000fca0000011605 */
[----:B------:R-:W1:Y:S01]  /*8070*/  LDC R33, c[0x0][0x648] ;  /* 0x00019200ff217b82 */ /* 0x000e620000000800 */
[-CC-:B--2---:R-:W-:Y:S02]  /*8080*/  SHF.R.U64 R26, R6, R32.reuse, R5.reuse ;  /* 0x00000020061a7219 */ /* 0x184fe40000001205 */
[-C--:B------:R-:W-:Y:S02]  /*8090*/  SHF.L.U32 R19, R19, R32.reuse, RZ ;  /* 0x0000002013137219 */ /* 0x080fe400000006ff */
[-C--:B------:R-:W-:Y:S01]  /*80a0*/  SHF.R.U32.HI R5, RZ, R32.reuse, R5 ;  /* 0x00000020ff057219 */ /* 0x080fe20000011605 */
[----:B------:R-:W-:Y:S01]  /*80b0*/  IMAD.MOV.U32 R4, RZ, RZ, R26 ;  /* 0x000000ffff047224 */ /* 0x000fe200078e001a */
[----:B------:R-:W-:Y:S01]  /*80c0*/  SHF.L.U32 R32, R21, R32, RZ ;  /* 0x0000002015207219 */ /* 0x000fe200000006ff */
[----:B------:R-:W2:Y:S01]  /*80d0*/  LDC R36, c[0x0][0x638] ;  /* 0x00018e00ff247b82 */ /* 0x000ea20000000800 */
[----:B------:R-:W-:-:S07]  /*80e0*/  LOP3.LUT R31, RZ, R19, RZ, 0x33, !PT ;  /* 0x00000013ff1f7212 */ /* 0x000fce00078e33ff */
[----:B------:R-:W0:Y:S01]  /*80f0*/  LDC R37, c[0x0][0x610] ;  /* 0x00018400ff257b82 */ /* 0x000e220000000800 */
[----:B----4-:R-:W-:Y:S05]  /*8100*/  @!P1 BRA `(.L_x_173) ;  /* 0x0000000000289947 */ /* 0x010fea0003800000 */
[----:B---3--:R-:W3:Y:S02]  /*8110*/  LDC R17, c[0x0][0x64c] ;  /* 0x00019300ff117b82 */ /* 0x008ee40000000800 */
        /* <DEDUP_REMOVED lines=9> */
.L_x_173:
[----:B-1----:R-:W-:Y:S01]  /*81b0*/  SHF.R.U64 R4, R4, R33, R5 ;  /* 0x0000002104047219 */ /* 0x002fe20000001205 */
[----:B0-----:R-:W-:Y:S01]  /*81c0*/  VIADD R19, R28, 0xffffffff ;  /* 0xffffffff1c137836 */ /* 0x001fe20000000000 */
[----:B---3--:R-:W-:Y:S01]  /*81d0*/  LOP3.LUT R17, R6, R31, RZ, 0xc0, !PT ;  /* 0x0000001f06117212 */ /* 0x008fe200078ec0ff */
[----:B------:R-:W-:Y:S02]  /*81e0*/  IMAD.MOV R25, RZ, RZ, -R25 ;  /* 0x000000ffff197224 */ /* 0x000fe400078e0a19 */
[----:B------:R-:W-:Y:S01]  /*81f0*/  IMAD.MOV R5, RZ, RZ, -R4 ;  /* 0x000000ffff057224 */ /* 0x000fe200078e0a04 */
[----:B------:R-:W-:Y:S01]  /*8200*/  LOP3.LUT R19, R22, R19, RZ, 0xc0, !PT ;  /* 0x0000001316137212 */ /* 0x000fe200078ec0ff */
[----:B------:R-:W-:Y:S02]  /*8210*/  IMAD R6, R32, R4, R17 ;  /* 0x0000000420067224 */ /* 0x000fe400078e0211 */
[----:B------:R-:W-:Y:S02]  /*8220*/  @P3 IMAD R29, R27, R25, R30 ;  /* 0x000000191b1d3224 */ /* 0x000fe400078e021e */
[----:B--2---:R-:W-:-:S02]  /*8230*/  IMAD R4, R5, R36, R26 ;  /* 0x0000002405047224 */ /* 0x004fc400078e021a */
[----:B------:R-:W-:Y:S02]  /*8240*/  IMAD R6, R6, R37, R29 ;  /* 0x0000002506067224 */ /* 0x000fe400078e021d */
[----:B------:R-:W-:Y:S02]  /*8250*/  IMAD R19, R4, R28, R19 ;  /* 0x0000001c04137224 */ /* 0x000fe400078e0213 */
[----:B------:R-:W-:Y:S02]  /*8260*/  IMAD.MOV.U32 R17, RZ, RZ, 0x1 ;  /* 0x00000001ff117424 */ /* 0x000fe400078e00ff */
[----:B------:R-:W-:Y:S01]  /*8270*/  IMAD.MOV.U32 R4, RZ, RZ, R24 ;  /* 0x000000ffff047224 */ /* 0x000fe200078e0018 */
[----:B------:R-:W-:Y:S02]  /*8280*/  SEL R5, R19, R6, !P3 ;  /* 0x0000000613057207 */ /* 0x000fe40005800000 */
[----:B------:R-:W-:-:S07]  /*8290*/  SEL R6, R6, R19, !P3 ;  /* 0x0000001306067207 */ /* 0x000fce0005800000 */
.L_x_171:
[----:B------:R-:W-:Y:S02]  /*82a0*/  LOP3.LUT P1, RZ, R17, 0xff, RZ, 0xc0, !PT ;  /* 0x000000ff11ff7812 */ /* 0x000fe4000782c0ff */
[----:B------:R-:W-:-:S11]  /*82b0*/  LOP3.LUT R150, R150, 0x1, RZ, 0x3c, !PT ;  /* 0x0000000196967812 */ /* 0x000fd600078e3cff */
[----:B------:R-:W-:Y:S05]  /*82c0*/  @P1 BRA `(.L_x_174) ;  /* 0xffffff9000e81947 */ /* 0x000fea000383ffff */
[----:B------:R-:W-:Y:S05]  /*82d0*/  EXIT ;  /* 0x000000000000794d */ /* 0x000fea0003800000 */
.L_x_18:
[----:B------:R-:W-:-:S08]  /*82e0*/  ISETP.NE.AND P0, PT, R17, RZ, PT ;  /* 0x000000ff1100720c */ /* 0x000fd00003f05270 */
[----:B--23-5:R-:W0:-:S00]  /*82f0*/  USETMAXREG.DEALLOC.CTAPOOL 0x28 ;  /* 0x00000028000079c8 */ /* 0x02ce0000080e0500 */
[----:B------:R-:W-:Y:S05]  /*8300*/  @P0 EXIT ;  /* 0x000000000000094d */ /* 0x000fea0003800000 */
[----:B0-----:R-:W-:Y:S01]  /*8310*/  LOP3.LUT P0, RZ, R18, 0xff, RZ, 0xc0, !PT ;  /* 0x000000ff12ff7812 */ /* 0x001fe2000780c0ff */
[----:B------:R-:W-:Y:S02]  /*8320*/  IMAD.MOV.U32 R12, RZ, RZ, 0x1 ;  /* 0x00000001ff0c7424 */ /* 0x000fe400078e00ff */
[----:B------:R-:W-:-:S10]  /*8330*/  IMAD.MOV.U32 R13, RZ, RZ, RZ ;  /* 0x000000ffff0d7224 */ /* 0x000fd400078e00ff */
[----:B------:R-:W-:Y:S05]  /*8340*/  @!P0 BRA `(.L_x_175) ;  /* 0x0000000c00208947 */ /* 0x000fea0003800000 */
[----:B------:R-:W0:Y:S01]  /*8350*/  S2UR UR8, SR_CgaCtaId ;  /* 0x00000000000879c3 */ /* 0x000e220000008800 */
[----:B------:R-:W-:Y:S01]  /*8360*/  LOP3.LUT P0, RZ, R16, 0x1f, RZ, 0xc0, !PT ;  /* 0x0000001f10ff7812 */ /* 0x000fe2000780c0ff */
[----:B------:R-:W-:Y:S01]  /*8370*/  ULDC UR5, c[0x0][0x658] ;  /* 0x0001960000057ab9 */ /* 0x000fe20000000800 */
[----:B------:R-:W-:Y:S01]  /*8380*/  UMOV UR6, 0xffffffff ;  /* 0xffffffff00067882 */ /* 0x000fe20000000000 */
[----:B------:R-:W-:Y:S01]  /*8390*/  BSSY B0, `(.L_x_175) ;  /* 0x00000c3000007945 */ /* 0x000fe20003800000 */
[C---:B------:R-:W-:Y:S01]  /*83a0*/  ISETP.NE.AND P2, PT, R14.reuse, RZ, PT ;  /* 0x000000ff0e00720c */ /* 0x040fe20003f45270 */
[----:B------:R-:W-:Y:S01]  /*83b0*/  USHF.L.U32 UR6, UR6, UR5, URZ ;  /* 0x0000000506067299 */ /* 0x000fe2000800063f */
[----:B------:R-:W-:Y:S01]  /*83c0*/  ISETP.NE.OR P0, PT, R14, RZ, !P0 ;  /* 0x000000ff0e00720c */ /* 0x000fe20004705670 */
[----:B------:R-:W-:Y:S01]  /*83d0*/  IMAD.MOV.U32 R15, RZ, RZ, 0x1 ;  /* 0x00000001ff0f7424 */ /* 0x000fe200078e00ff */
[----:B------:R-:W-:Y:S01]  /*83e0*/  LOP3.LUT R14, R7, 0x2, RZ, 0xfc, !PT ;  /* 0x00000002070e7812 */ /* 0x000fe200078efcff */
[----:B------:R-:W-:Y:S01]  /*83f0*/  IMAD.MOV.U32 R12, RZ, RZ, 0x1 ;  /* 0x00000001ff0c7424 */ /* 0x000fe200078e00ff */
[----:B------:R-:W-:Y:S01]  /*8400*/  ULDC UR4, c[0x0][0x600] ;  /* 0x0001800000047ab9 */ /* 0x000fe20000000800 */
[----:B------:R-:W-:Y:S01]  /*8410*/  IMAD.MOV.U32 R13, RZ, RZ, RZ ;  /* 0x000000ffff0d7224 */ /* 0x000fe200078e00ff */
[----:B------:R-:W-:Y:S01]  /*8420*/  UMOV UR7, 0x1 ;  /* 0x0000000100077882 */ /* 0x000fe20000000000 */
[----:B------:R-:W-:-:S02]  /*8430*/  UIADD3 UR21, UR13, 0x1, URZ ;  /* 0x000000010d157890 */ /* 0x000fc4000fffe03f */
[----:B------:R-:W-:Y:S02]  /*8440*/  UIADD3 UR16, UR4, -0x1, URZ ;  /* 0xffffffff04107890 */ /* 0x000fe4000fffe03f */
[----:B------:R-:W-:Y:S02]  /*8450*/  USHF.L.U32 UR18, UR7, UR5, URZ ;  /* 0x0000000507127299 */ /* 0x000fe4000800063f */
[----:B------:R-:W-:Y:S01]  /*8460*/  ULOP3.LUT UR17, URZ, UR6, URZ, 0x33, !UPT ;  /* 0x000000063f117292 */ /* 0x000fe2000f8e333f */
[----:B------:R-:W-:Y:S01]  /*8470*/  ULDC.64 UR22, c[0x0][0x198] ;  /* 0x0000660000167ab9 */ /* 0x000fe20000000a00 */
[----:B0-----:R-:W-:-:S10]  /*8480*/  IMAD.U32 R17, RZ, RZ, UR8 ;  /* 0x00000008ff117e24 */ /* 0x001fd4000f8e00ff */
.L_x_187:
[----:B------:R-:W-:-:S03]  /*8490*/  UMOV UR4, 0xffffffff ;  /* 0xffffffff00047882 */ /* 0x000fc60000000000 */
[----:B------:R-:W-:Y:S05]  /*84a0*/  BRA.DIV UR4, `(.L_x_176) ;  /* 0x00000012049c7947 */ /* 0x000fea000b800000 */
[----:B------:R-:W-:-:S13]  /*84b0*/  ELECT P1, URZ, PT ;  /* 0x00000000003f782f */ /* 0x000fda0003820000 */
.L_x_205:
[----:B------:R-:W0:Y:S01]  /*84c0*/  LDC R10, c[0x0][0x28c] ;  /* 0x0000a300ff0a7b82 */ /* 0x000e220000000800 */
[----:B------:R-:W-:Y:S01]  /*84d0*/  BSSY B1, `(.L_x_177) ;  /* 0x000003b000017945 */ /* 0x000fe20003800000 */
[----:B0-----:R-:W-:-:S13]  /*84e0*/  ISETP.LT.OR P1, PT, R10, 0x1, !P1 ;  /* 0x000000010a00780c */ /* 0x001fda0004f21670 */
[----:B------:R-:W-:Y:S05]  /*84f0*/  @P1 BRA `(.L_x_178) ;  /* 0x0000000000e01947 */ /* 0x000fea0003800000 */
[----:B------:R-:W-:Y:S02]  /*8500*/  IMAD R17, R6, 0x2, R17 ;  /* 0x0000000206117824 */ /* 0x000fe400078e0211 */
[----:B------:R-:W-:Y:S02]  /*8510*/  IMAD.SHL.U32 R18, R5, 0x80, RZ ;  /* 0x0000008005127824 */ /* 0x000fe400078e00ff */
[----:B------:R-:W-:Y:S02]  /*8520*/  IMAD.MOV.U32 R20, RZ, RZ, RZ ;  /* 0x000000ffff147224 */ /* 0x000fe400078e00ff */
[----:B------:R-:W-:Y:S02]  /*8530*/  IMAD.U32 R22, RZ, RZ, UR21 ;  /* 0x00000015ff167e24 */ /* 0x000fe4000f8e00ff */
[----:B------:R-:W-:Y:S02]  /*8540*/  IMAD.MOV.U32 R5, RZ, RZ, R12 ;  /* 0x000000ffff057224 */ /* 0x000fe400078e000c */
[----:B------:R-:W-:-:S02]  /*8550*/  IMAD.MOV.U32 R6, RZ, RZ, R13 ;  /* 0x000000ffff067224 */ /* 0x000fc400078e000d */
[----:B------:R-:W-:-:S07]  /*8560*/  IMAD.SHL.U32 R16, R17, 0x20, RZ ;  /* 0x0000002011107824 */ /* 0x000fce00078e00ff */
.L_x_182:
[----:B------:R-:W0:Y:S01]  /*8570*/  S2UR UR4, SR_CgaCtaId ;  /* 0x00000000000479c3 */ /* 0x000e220000008800 */
[----:B------:R-:W-:-:S07]  /*8580*/  MOV R10, 0x400 ;  /* 0x00000400000a7802 */ /* 0x000fce0000000f00 */
[----:B------:R-:W1:Y:S01]  /*8590*/  @!P2 LDC R11, c[0x0][0x500] ;  /* 0x00014000ff0bab82 */ /* 0x000e620000000800 */
[----:B0-----:R-:W-:-:S05]  /*85a0*/  IMAD.U32 R17, RZ, RZ, UR4 ;  /* 0x00000004ff117e24 */ /* 0x001fca000f8e00ff */
[----:B------:R-:W-:Y:S02]  /*85b0*/  LEA R21, R17, R10, 0x18 ;  /* 0x0000000a11157211 */ /* 0x000fe400078ec0ff */
[----:B------:R-:W-:-:S03]  /*85c0*/  SHF.L.U32 R10, R5, 0x1f, RZ ;  /* 0x0000001f050a7819 */ /* 0x000fc600000006ff */
[----:B------:R-:W-:-:S04]  /*85d0*/  IMAD R19, R6, 0x8, R21 ;  /* 0x0000000806137824 */ /* 0x000fc800078e0215 */
[----:B------:R-:W0:Y:S02]  /*85e0*/  SYNCS.PHASECHK.TRANS64.TRYWAIT P1, [R19+URZ+0x48], R10 ;  /* 0x0000480a130075a7 */ /* 0x000e24000802017f */
[----:B01----:R-:W-:Y:S05]  /*85f0*/  @!P1 BRA `(.L_x_179) ;  /* 0x0000001000689947 */ /* 0x003fea0003800000 */
.L_x_206:
[----:B0-----:R-:W-:Y:S01]  /*8600*/  PRMT R10, R14, 0x9910, RZ ;  /* 0x000099100e0a7816 */ /* 0x001fe200000000ff */
[----:B------:R0:W-:Y:S03]  /*8610*/  @!P2 SYNCS.ARRIVE.TRANS64 RZ, [R19+URZ], R11 ;  /* 0x0000000b13ffa9a7 */ /* 0x0001e6000800003f */
[----:B------:R-:W-:-:S13]  /*8620*/  ISETP.NE.AND P1, PT, R10, 0x2, PT ;  /* 0x000000020a00780c */ /* 0x000fda0003f25270 */
[----:B0-----:R-:W-:Y:S05]  /*8630*/  @P1 BRA `(.L_x_180) ;  /* 0x0000000000041947 */ /* 0x001fea0003800000 */
[----:B------:R-:W-:Y:S01]  /*8640*/  BPT.TRAP 0x1 ;  /* 0x000000040000795c */ /* 0x000fe20000300000 */
.L_x_180:
[----:B------:R-:W-:Y:S05]  /*8650*/  @P0 BRA `(.L_x_181) ;  /* 0x0000000000040947 */ /* 0x000fea0003800000 */
[----:B------:R-:W-:Y:S01]  /*8660*/  BPT.TRAP 0x1 ;  /* 0x000000040000795c */ /* 0x000fe20000300000 */
.L_x_181:
[----:B------:R-:W-:Y:S01]  /*8670*/  IMAD R10, R6, 0x2, R17 ;  /* 0x00000002060a7824 */ /* 0x000fe200078e0211 */
[----:B------:R-:W-:Y:S01]  /*8680*/  R2UR UR9, R19 ;  /* 0x00000000130972ca */ /* 0x000fe200000e0000 */
[----:B------:R-:W-:Y:S01]  /*8690*/  VIADD R22, R22, 0xffffffff ;  /* 0xffffffff16167836 */ /* 0x000fe20000000000 */
[----:B------:R-:W-:Y:S01]  /*86a0*/  UIADD3 UR4, UP0, UR22, 0xf0, URZ ;  /* 0x000000f016047890 */ /* 0x000fe2000ff1e03f */
[--C-:B------:R-:W-:Y:S01]  /*86b0*/  IMAD.U32 R10, R10, 0x1000, R21.reuse ;  /* 0x000010000a0a7824 */ /* 0x100fe200078e0015 */
[----:B------:R-:W-:Y:S01]  /*86c0*/  R2UR UR11, R16 ;  /* 0x00000000100b72ca */ /* 0x000fe200000e0000 */
[----:B------:R-:W-:Y:S01]  /*86d0*/  IMAD R21, R6, 0x4000, R21 ;  /* 0x0000400006157824 */ /* 0x000fe200078e0215 */
[----:B------:R-:W-:Y:S01]  /*86e0*/  R2UR UR10, R20 ;  /* 0x00000000140a72ca */ /* 0x000fe200000e0000 */
[----:B------:R-:W-:Y:S01]  /*86f0*/  UIADD3 UR24, UP1, UR22, 0x1f0, URZ ;  /* 0x000001f016187890 */ /* 0x000fe2000ff3e03f */
[----:B------:R-:W-:Y:S01]  /*8700*/  R2UR UR5, R10 ;  /* 0x000000000a0572ca */ /* 0x000fe200000e0000 */
[----:B------:R-:W-:Y:S01]  /*8710*/  VIADD R6, R6, 0x1 ;  /* 0x0000000106067836 */ /* 0x000fe20000000000 */
[----:B------:R-:W-:Y:S01]  /*8720*/  R2UR UR8, R21 ;  /* 0x00000000150872ca */ /* 0x000fe200000e0000 */
[----:B------:R-:W-:Y:S01]  /*8730*/  UIADD3.X UR25, URZ, UR23, URZ, UP1, !UPT ;  /* 0x000000173f197290 */ /* 0x000fe20008ffe43f */
[----:B------:R-:W-:Y:S01]  /*8740*/  R2UR UR12, R4 ;  /* 0x00000000040c72ca */ /* 0x000fe200000e0000 */
[----:B------:R-:W-:Y:S01]  /*8750*/  UMOV UR20, 0x30000 ;  /* 0x0003000000147882 */ /* 0x000fe20000000000 */
[----:B------:R-:W-:Y:S01]  /*8760*/  R2UR UR19, R18 ;  /* 0x00000000121372ca */ /* 0x000fe200000e0000 */
[----:B------:R-:W-:Y:S01]  /*8770*/  UMOV UR6, 0x0 ;  /* 0x0000000000067882 */ /* 0x000fe20000000000 */
[----:B------:R-:W-:Y:S01]  /*8780*/  ISETP.GT.AND P4, PT, R22, 0x1, PT ;  /* 0x000000011600780c */ /* 0x000fe20003f84270 */
[----:B------:R-:W-:Y:S01]  /*8790*/  UMOV UR7, 0x10000000 ;  /* 0x1000000000077882 */ /* 0x000fe20000000000 */
[----:B------:R-:W-:Y:S01]  /*87a0*/  ISETP.NE.AND P1, PT, R6, 0x9, PT ;  /* 0x000000090600780c */ /* 0x000fe20003f25270 */
[----:B------:R-:W-:-:S02]  /*87b0*/  VIADD R20, R20, 0x80 ;  /* 0x0000008014147836 */ /* 0x000fc40000000000 */
[----:B------:R-:W-:Y:S01]  /*87c0*/  UIADD3 UR14, UR5, 0x180, URZ ;  /* 0x00000180050e7890 */ /* 0x000fe2000fffe03f */
[----:B------:R-:W-:Y:S01]  /*87d0*/  SEL R10, RZ, 0x1, P1 ;  /* 0x00000001ff0a7807 */ /* 0x000fe20000800000 */
[----:B------:R-:W-:Y:S01]  /*87e0*/  UIADD3.X UR5, URZ, UR23, URZ, UP0, !UPT ;  /* 0x000000173f057290 */ /* 0x000fe200087fe43f */
[----:B------:R-:W-:Y:S01]  /*87f0*/  SEL R6, R6, RZ, P1 ;  /* 0x000000ff06067207 */ /* 0x000fe20000800000 */
[----:B------:R-:W-:Y:S01]  /*8800*/  UIADD3 UR15, UR8, 0x12180, URZ ;  /* 0x00012180080f7890 */ /* 0x000fe2000fffe03f */
[----:B------:R-:W-:Y:S02]  /*8810*/  LOP3.LUT R5, R5, R10, RZ, 0x3c, !PT ;  /* 0x0000000a05057212 */ /* 0x000fe400078e3cff */
[----:B------:R-:W-:-:S04]  /*8820*/  UMOV UR8, UR14 ;  /* 0x0000000e00087c82 */ /* 0x000fc80008000000 */
[----:B------:R0:W-:Y:S02]  /*8830*/  UTMALDG.3D.MULTICAST [UR8], [UR4], UR20, desc[UR6] ;  /* 0x00000608040073b4 */ /* 0x0001e40008011814 */
[----:B0-----:R-:W-:Y:S01]  /*8840*/  UMOV UR8, UR15 ;  /* 0x0000000f00087c82 */ /* 0x001fe20008000000 */
[----:B------:R-:W-:Y:S02]  /*8850*/  UMOV UR11, UR19 ;  /* 0x00000013000b7c82 */ /* 0x000fe40008000000 */
[----:B------:R0:W-:Y:S02]  /*8860*/  UTMALDG.3D [UR8], [UR24], desc[UR6] ;  /* 0x00000608180075b4 */ /* 0x0001e40008011000 */
[----:B0-----:R-:W-:Y:S05]  /*8870*/  @P4 BRA `(.L_x_182) ;  /* 0xfffffffc003c4947 */ /* 0x001fea000383ffff */
.L_x_178:
[----:B------:R-:W-:Y:S05]  /*8880*/  BSYNC B1 ;  /* 0x0000000000017941 */ /* 0x000fea0003800000 */
.L_x_177:
[----:B------:R-:W-:Y:S01]  /*8890*/  LOP3.LUT P5, RZ, R15, 0xff, RZ, 0xc0, !PT ;  /* 0x000000ff0fff7812 */ /* 0x000fe200078ac0ff */
[----:B------:R-:W-:Y:S01]  /*88a0*/  VIADD R6, R13, UR13 ;  /* 0x0000000d0d067c36 */ /* 0x000fe20008000000 */
[----:B------:R-:W-:Y:S01]  /*88b0*/  ULDC.64 UR4, c[0x0][0x650] ;  /* 0x0001940000047ab9 */ /* 0x000fe20000000a00 */
[----:B------:R-:W-:Y:S01]  /*88c0*/  IMAD.U32 R11, RZ, RZ, UR13 ;  /* 0x0000000dff0b7e24 */ /* 0x000fe2000f8e00ff */
[----:B------:R-:W-:Y:S01]  /*88d0*/  UISETP.GE.U32.AND UP0, UPT, UR13, 0x9, UPT ;  /* 0x000000090d00788c */ /* 0x000fe2000bf06070 */
[----:B------:R-:W-:Y:S01]  /*88e0*/  BSSY B1, `(.L_x_183) ;  /* 0x000006b000017945 */ /* 0x000fe20003800000 */
[----:B------:R-:W-:Y:S02]  /*88f0*/  ISETP.GT.U32.AND P1, PT, R6, 0x8, PT ;  /* 0x000000080600780c */ /* 0x000fe40003f24070 */
[----:B------:R-:W-:Y:S02]  /*8900*/  PRMT R15, RZ, 0x7610, R15 ;  /* 0x00007610ff0f7816 */ /* 0x000fe4000000000f */
[----:B------:R-:W-:-:S02]  /*8910*/  ISETP.LT.U32.AND P1, PT, R11, 0x9, P1 ;  /* 0x000000090b00780c */ /* 0x000fc40000f21070 */
[----:B------:R-:W-:Y:S01]  /*8920*/  PLOP3.LUT P4, PT, PT, PT, UP0, 0x80, 0x0 ;  /* 0x000000000000781c */ /* 0x000fe20003f8f008 */
[----:B------:R-:W0:Y:S01]  /*8930*/  @P5 S2R R17, SR_CgaCtaId ;  /* 0x0000000000115919 */ /* 0x000e220000008800 */
[----:B------:R-:W-:-:S04]  /*8940*/  @P5 MOV R4, 0x400 ;  /* 0x0000040000045802 */ /* 0x000fc80000000f00 */
[----:B0-----:R-:W-:Y:S01]  /*8950*/  @P5 LEA R10, R17, R4, 0x18 ;  /* 0x00000004110a5211 */ /* 0x001fe200078ec0ff */
[----:B------:R-:W-:-:S03]  /*8960*/  IMAD.WIDE.U32 R4, R6, 0x38e38e39, RZ ;  /* 0x38e38e3906047825 */ /* 0x000fc600078e00ff */
[----:B------:R0:W-:Y:S01]  /*8970*/  @P5 SYNCS.ARRIVE.TRANS64.A1T0 RZ, [R10+URZ+0xc8], RZ ;  /* 0x0000c8ff0aff59a7 */ /* 0x0001e2000810003f */
[----:B------:R-:W-:Y:S01]  /*8980*/  IADD3 R2, P5, R2, R8, RZ ;  /* 0x0000000802027210 */ /* 0x000fe20007fbe0ff */
[----:B------:R-:W-:Y:S01]  /*8990*/  IMAD.MOV.U32 R4, RZ, RZ, -0x1 ;  /* 0xffffffffff047424 */ /* 0x000fe200078e00ff */
[----:B------:R-:W-:Y:S02]  /*89a0*/  SHF.R.U32.HI R11, RZ, 0x1, R5 ;  /* 0x00000001ff0b7819 */ /* 0x000fe40000011605 */
[----:B------:R-:W-:Y:S01]  /*89b0*/  SEL R5, RZ, 0x1, !P1 ;  /* 0x00000001ff057807 */ /* 0x000fe20004800000 */
[----:B------:R-:W-:Y:S01]  /*89c0*/  IMAD.X R3, R3, 0x1, R0, P5 ;  /* 0x0000000103037824 */ /* 0x000fe200028e0600 */
[----:B------:R-:W-:Y:S01]  /*89d0*/  ISETP.GE.U32.AND P1, PT, R2, UR4, PT ;  /* 0x0000000402007c0c */ /* 0x000fe2000bf26070 */
[----:B------:R-:W-:Y:S01]  /*89e0*/  IMAD R13, R11, -0x9, R6 ;  /* 0xfffffff70b0d7824 */ /* 0x000fe200078e0206 */
[----:B------:R-:W-:Y:S01]  /*89f0*/  LOP3.LUT R12, R12, R5, RZ, 0x3c, !PT ;  /* 0x000000050c0c7212 */ /* 0x000fe200078e3cff */
[----:B------:R-:W-:Y:S01]  /*8a00*/  IMAD.MOV.U32 R6, RZ, RZ, -0x1 ;  /* 0xffffffffff067424 */ /* 0x000fe200078e00ff */
[----:B------:R-:W-:Y:S01]  /*8a10*/  ISETP.GE.U32.AND.EX P1, PT, R3, UR5, PT, P1 ;  /* 0x0000000503007c0c */ /* 0x000fe2000bf26110 */
[----:B------:R-:W-:Y:S01]  /*8a20*/  IMAD.MOV.U32 R5, RZ, RZ, -0x1 ;  /* 0xffffffffff057424 */ /* 0x000fe200078e00ff */
[----:B------:R-:W-:-:S02]  /*8a30*/  @P4 LOP3.LUT R12, R12, 0x1, R11, 0x78, !PT ;  /* 0x000000010c0c4812 */ /* 0x000fc400078e780b */
[----:B0-----:R-:W-:-:S09]  /*8a40*/  PRMT R10, RZ, 0x7610, R10 ;  /* 0x00007610ff0a7816 */ /* 0x001fd2000000000a */
[----:B------:R-:W-:Y:S05]  /*8a50*/  @P1 BRA `(.L_x_184) ;  /* 0x00000004004c1947 */ /* 0x000fea0003800000 */
[----:B------:R-:W0:Y:S01]  /*8a60*/  S2R R18, SR_CTAID.X ;  /* 0x0000000000127919 */ /* 0x000e220000002500 */
[----:B------:R-:W-:Y:S01]  /*8a70*/  ULDC.64 UR4, c[0x0][0x628] ;  /* 0x00018a0000047ab9 */ /* 0x000fe20000000a00 */
[----:B------:R-:W1:Y:S01]  /*8a80*/  LDC R19, c[0x0][0x144] ;  /* 0x00005100ff137b82 */ /* 0x000e620000000800 */
[----:B------:R-:W-:Y:S01]  /*8a90*/  ISETP.NE.U32.AND P1, PT, RZ, UR4, PT ;  /* 0x00000004ff007c0c */ /* 0x000fe2000bf25070 */
[----:B------:R-:W2:Y:S01]  /*8aa0*/  S2R R6, SR_CTAID.Y ;  /* 0x0000000000067919 */ /* 0x000ea20000002600 */
[----:B------:R-:W-:Y:S01]  /*8ab0*/  ULDC UR7, c[0x0][0x630] ;  /* 0x00018c0000077ab9 */ /* 0x000fe20000000800 */
[----:B------:R-:W-:Y:S01]  /*8ac0*/  ULDC UR8, c[0x0][0x150] ;  /* 0x0000540000087ab9 */ /* 0x000fe20000000800 */
[----:B------:R-:W-:Y:S01]  /*8ad0*/  ISETP.NE.AND.EX P1, PT, RZ, UR5, PT, P1 ;  /* 0x00000005ff007c0c */ /* 0x000fe2000bf25310 */
[----:B------:R-:W-:Y:S02]  /*8ae0*/  IMAD.MOV.U32 R4, RZ, RZ, R2 ;  /* 0x000000ffff047224 */ /* 0x000fe400078e0002 */
[----:B------:R-:W-:Y:S01]  /*8af0*/  IMAD.MOV.U32 R5, RZ, RZ, R3 ;  /* 0x000000ffff057224 */ /* 0x000fe200078e0003 */
[----:B0-----:R-:W-:-:S09]  /*8b00*/  I2FP.F32.U32 R20, R18 ;  /* 0x0000001200147245 */ /* 0x001fd20000201000 */
[----:B------:R-:W-:Y:S05]  /*8b10*/  @!P1 BRA `(.L_x_185) ;  /* 0x0000000000289947 */ /* 0x000fea0003800000 */
[----:B------:R-:W-:Y:S02]  /*8b20*/  ULDC UR6, c[0x0][0x634] ;  /* 0x00018d0000067ab9 */ /* 0x000fe40000000800 */
[----:B------:R-:W-:-:S05]  /*8b30*/  IADD3 R5, P1, R2, UR6, RZ ;  /* 0x0000000602057c10 */ /* 0x000fca000ff3e0ff */
[----:B------:R-:W-:-:S04]  /*8b40*/  IMAD.X R21, RZ, RZ, R3, P1 ;  /* 0x000000ffff157224 */ /* 0x000fc800008e0603 */
[----:B------:R-:W-:-:S04]  /*8b50*/  IMAD.WIDE.U32 R10, R21, UR4, RZ ;  /* 0x00000004150a7c25 */ /* 0x000fc8000f8e00ff */
[----:B------:R-:W-:-:S04]  /*8b60*/  IMAD.WIDE.U32 R10, P1, R5, UR5, R10 ;  /* 0x00000005050a7c25 */ /* 0x000fc8000f82000a */
[----:B------:R-:W-:-:S04]  /*8b70*/  IMAD.WIDE.U32 R4, R5, UR4, RZ ;  /* 0x0000000405047c25 */ /* 0x000fc8000f8e00ff */
[----:B------:R-:W-:Y:S01]  /*8b80*/  IMAD.MOV.U32 R4, RZ, RZ, R11 ;  /* 0x000000ffff047224 */ /* 0x000fe200078e000b */
[----:B------:R-:W-:Y:S01]  /*8b90*/  IADD3 RZ, P4, R5, R10, RZ ;  /* 0x0000000a05ff7210 */ /* 0x000fe20007f9e0ff */
[----:B------:R-:W-:-:S04]  /*8ba0*/  IMAD.X R5, RZ, RZ, RZ, P1 ;  /* 0x000000ffff057224 */ /* 0x000fc800008e06ff */
[----:B------:R-:W-:-:S08]  /*8bb0*/  IMAD.WIDE.U32.X R4, R21, UR5, R4, P4 ;  /* 0x0000000515047c25 */ /* 0x000fd0000a0e0404 */
.L_x_185:
[----:B------:R-:W-:Y:S01]  /*8bc0*/  FMUL R20, R20, UR8 ;  /* 0x0000000814147c20 */ /* 0x000fe20008400000 */
[--C-:B------:R-:W-:Y:S01]  /*8bd0*/  SHF.R.U64 R16, R4, UR7, R5.reuse ;  /* 0x0000000704107c19 */ /* 0x100fe20008001205 */
[----:B------:R-:W-:Y:S01]  /*8be0*/  ULDC.64 UR4, c[0x0][0x620] ;  /* 0x0001880000047ab9 */ /* 0x000fe20000000a00 */
[----:B------:R-:W-:Y:S01]  /*8bf0*/  SHF.R.U32.HI R4, RZ, UR7, R5 ;  /* 0x00000007ff047c19 */ /* 0x000fe20008011605 */
[----:B------:R-:W-:Y:S01]  /*8c00*/  ULDC.64 UR6, c[0x0][0x640] ;  /* 0x0001900000067ab9 */ /* 0x000fe20000000a00 */
[----:B------:R-:W-:Y:S01]  /*8c10*/  IADD3 R5, P1, RZ, -R16, RZ ;  /* 0x80000010ff057210 */ /* 0x000fe20007f3e0ff */
[----:B------:R-:W0:Y:S01]  /*8c20*/  F2I.U32.TRUNC.NTZ R20, R20 ;  /* 0x0000001400147305 */ /* 0x000e22000020f000 */
[----:B------:R-:W3:Y:S03]  /*8c30*/  LDC R21, c[0x0][0x148] ;  /* 0x00005200ff157b82 */ /* 0x000ee60000000800 */
[----:B------:R-:W-:Y:S01]  /*8c40*/  IMAD.X R4, RZ, RZ, ~R4, P1 ;  /* 0x000000ffff047224 */ /* 0x000fe200008e0e04 */
[----:B------:R-:W-:-:S03]  /*8c50*/  ISETP.NE.U32.AND P1, PT, RZ, UR6, PT ;  /* 0x00000006ff007c0c */ /* 0x000fc6000bf25070 */
[----:B------:R-:W-:Y:S01]  /*8c60*/  IMAD R4, R4, UR4, RZ ;  /* 0x0000000404047c24 */ /* 0x000fe2000f8e02ff */
[----:B------:R-:W-:-:S03]  /*8c70*/  ISETP.NE.AND.EX P1, PT, RZ, UR7, PT, P1 ;  /* 0x00000007ff007c0c */ /* 0x000fc6000bf25310 */
[C---:B------:R-:W-:Y:S01]  /*8c80*/  IMAD R11, R5.reuse, UR5, R4 ;  /* 0x00000005050b7c24 */ /* 0x040fe2000f8e0204 */
[----:B------:R-:W-:Y:S01]  /*8c90*/  ULDC UR5, c[0x0][0x154] ;  /* 0x0000550000057ab9 */ /* 0x000fe20000000800 */
[----:B------:R-:W-:Y:S01]  /*8ca0*/  IMAD.WIDE.U32 R4, R5, UR4, R2 ;  /* 0x0000000405047c25 */ /* 0x000fe2000f8e0002 */
[----:B------:R-:W-:-:S03]  /*8cb0*/  ULDC UR4, c[0x0][0x618] ;  /* 0x0001860000047ab9 */ /* 0x000fc60000000800 */
[----:B0-----:R-:W-:Y:S02]  /*8cc0*/  IMAD.MOV R10, RZ, RZ, -R20 ;  /* 0x000000ffff0a7224 */ /* 0x001fe400078e0a14 */
[----:B------:R-:W-:Y:S02]  /*8cd0*/  IMAD.IADD R5, R5, 0x1, R11 ;  /* 0x0000000105057824 */ /* 0x000fe400078e020b */
[----:B-1----:R-:W-:Y:S01]  /*8ce0*/  IMAD R18, R19, R10, R18 ;  /* 0x0000000a13127224 */ /* 0x002fe200078e0212 */
[----:B--2---:R-:W-:Y:S02]  /*8cf0*/  I2FP.F32.U32 R10, R6 ;  /* 0x00000006000a7245 */ /* 0x004fe40000201000 */
[--C-:B------:R-:W-:Y:S02]  /*8d00*/  SHF.R.U64 R19, R4, UR4, R5.reuse ;  /* 0x0000000404137c19 */ /* 0x100fe40008001205 */
[----:B------:R-:W-:Y:S01]  /*8d10*/  SHF.R.U32.HI R4, RZ, UR4, R5 ;  /* 0x00000004ff047c19 */ /* 0x000fe20008011605 */
[----:B------:R-:W-:Y:S01]  /*8d20*/  FMUL R10, R10, UR5 ;  /* 0x000000050a0a7c20 */ /* 0x000fe20008400000 */
[----:B------:R-:W-:-:S02]  /*8d30*/  ULDC UR4, c[0x0][0x608] ;  /* 0x0001820000047ab9 */ /* 0x000fc40000000800 */
[--C-:B------:R-:W-:Y:S01]  /*8d40*/  SHF.R.U64 R22, R19, UR4, R4.reuse ;  /* 0x0000000413167c19 */ /* 0x100fe20008001204 */
[----:B------:R0:W1:Y:S01]  /*8d50*/  F2I.U32.TRUNC.NTZ R24, R10 ;  /* 0x0000000a00187305 */ /* 0x000062000020f000 */
[----:B------:R-:W-:Y:S01]  /*8d60*/  SHF.R.U32.HI R5, RZ, UR4, R4 ;  /* 0x00000004ff057c19 */ /* 0x000fe20008011604 */
[----:B------:R-:W-:-:S03]  /*8d70*/  ULDC UR4, c[0x0][0x658] ;  /* 0x0001960000047ab9 */ /* 0x000fc60000000800 */
[--C-:B------:R-:W-:Y:S02]  /*8d80*/  SHF.R.U64 R20, R22, UR4, R5.reuse ;  /* 0x0000000416147c19 */ /* 0x100fe40008001205 */
[----:B------:R-:W-:-:S03]  /*8d90*/  SHF.R.U32.HI R23, RZ, UR4, R5 ;  /* 0x00000004ff177c19 */ /* 0x000fc60008011605 */
[----:B------:R-:W-:Y:S02]  /*8da0*/  IMAD.MOV.U32 R4, RZ, RZ, R20 ;  /* 0x000000ffff047224 */ /* 0x000fe400078e0014 */
[----:B------:R-:W-:Y:S01]  /*8db0*/  IMAD.MOV.U32 R5, RZ, RZ, R23 ;  /* 0x000000ffff057224 */ /* 0x000fe200078e0017 */
[----:B0-----:R-:W-:Y:S06]  /*8dc0*/  @!P1 BRA `(.L_x_186) ;  /* 0x0000000000289947 */ /* 0x001fec0003800000 */
        /* <DEDUP_REMOVED lines=10> */
.L_x_186:
[----:B------:R-:W-:Y:S01]  /*8e70*/  ULDC UR4, c[0x0][0x648] ;  /* 0x0001920000047ab9 */ /* 0x000fe20000000800 */
[----:B------:R-:W-:Y:S01]  /*8e80*/  LOP3.LUT R22, R22, UR17, RZ, 0xc0, !PT ;  /* 0x0000001116167c12 */ /* 0x000fe2000f8ec0ff */
[----:B-1----:R-:W-:Y:S01]  /*8e90*/  IMAD.MOV R24, RZ, RZ, -R24 ;  /* 0x000000ffff187224 */ /* 0x002fe200078e0a18 */
[----:B------:R-:W-:Y:S01]  /*8ea0*/  SHF.R.U64 R5, R4, UR4, R5 ;  /* 0x0000000404057c19 */ /* 0x000fe20008001205 */
[----:B------:R-:W-:Y:S01]  /*8eb0*/  ULDC UR4, c[0x0][0x638] ;  /* 0x00018e0000047ab9 */ /* 0x000fe20000000800 */
[----:B------:R-:W-:Y:S01]  /*8ec0*/  LOP3.LUT R19, R19, UR16, RZ, 0xc0, !PT ;  /* 0x0000001013137c12 */ /* 0x000fe2000f8ec0ff */
[----:B---3--:R-:W-:Y:S01]  /*8ed0*/  @P3 IMAD R18, R21, R24, R6 ;  /* 0x0000001815123224 */ /* 0x008fe200078e0206 */
[----:B------:R-:W-:Y:S01]  /*8ee0*/  ULDC UR5, c[0x0][0x610] ;  /* 0x0001840000057ab9 */ /* 0x000fe20000000800 */
[----:B------:R-:W-:Y:S02]  /*8ef0*/  IMAD.MOV R11, RZ, RZ, -R5 ;  /* 0x000000ffff0b7224 */ /* 0x000fe400078e0a05 */
[----:B------:R-:W-:-:S02]  /*8f00*/  IMAD R5, R5, UR18, R22 ;  /* 0x0000001205057c24 */ /* 0x000fc4000f8e0216 */
[----:B------:R-:W-:Y:S01]  /*8f10*/  IMAD R20, R11, UR4, R20 ;  /* 0x000000040b147c24 */ /* 0x000fe2000f8e0214 */
[----:B------:R-:W-:Y:S01]  /*8f20*/  ULDC UR4, c[0x0][0x600] ;  /* 0x0001800000047ab9 */ /* 0x000fe20000000800 */
[----:B------:R-:W-:Y:S02]  /*8f30*/  IMAD R18, R5, UR5, R18 ;  /* 0x0000000505127c24 */ /* 0x000fe4000f8e0212 */
[----:B------:R-:W-:Y:S02]  /*8f40*/  IMAD R11, R20, UR4, R19 ;  /* 0x00000004140b7c24 */ /* 0x000fe4000f8e0213 */
[----:B------:R-:W-:Y:S02]  /*8f50*/  IMAD.MOV.U32 R10, RZ, RZ, 0x1 ;  /* 0x00000001ff0a7424 */ /* 0x000fe400078e00ff */
[----:B------:R-:W-:Y:S01]  /*8f60*/  IMAD.MOV.U32 R4, RZ, RZ, R16 ;  /* 0x000000ffff047224 */ /* 0x000fe200078e0010 */
[----:B------:R-:W-:Y:S02]  /*8f70*/  SEL R5, R11, R18, !P3 ;  /* 0x000000120b057207 */ /* 0x000fe40005800000 */
[----:B------:R-:W-:-:S07]  /*8f80*/  SEL R6, R18, R11, !P3 ;  /* 0x0000000b12067207 */ /* 0x000fce0005800000 */
.L_x_184:
[----:B------:R-:W-:Y:S05]  /*8f90*/  BSYNC B1 ;  /* 0x0000000000017941 */ /* 0x000fea0003800000 */
.L_x_183:
[----:B------:R-:W-:-:S13]  /*8fa0*/  LOP3.LUT P1, RZ, R10, 0xff, RZ, 0xc0, !PT ;  /* 0x000000ff0aff7812 */ /* 0x000fda000782c0ff */
[----:B------:R-:W-:Y:S05]  /*8fb0*/  @P1 BRA `(.L_x_187) ;  /* 0xfffffff400341947 */ /* 0x000fea000383ffff */
[----:B------:R-:W-:Y:S05]  /*8fc0*/  BSYNC B0 ;  /* 0x0000000000007941 */ /* 0x000fea0003800000 */
.L_x_175:
[----:B------:R-:W-:-:S03]  /*8fd0*/  UMOV UR4, 0xffffffff ;  /* 0xffffffff00047882 */ /* 0x000fc60000000000 */
[----:B------:R-:W-:Y:S05]  /*8fe0*/  BRA.DIV UR4, `(.L_x_188) ;  /* 0x0000000a04007947 */ /* 0x000fea000b800000 */
[----:B------:R-:W-:-:S13]  /*8ff0*/  ELECT P0, URZ, PT ;  /* 0x00000000003f782f */ /* 0x000fda0003800000 */
.L_x_209:
[----:B------:R-:W-:Y:S04]  /*9000*/  BSSY B0, `(.L_x_189) ;  /* 0x0000058000007945 */ /* 0x000fe80003800000 */
[----:B------:R-:W-:Y:S05]  /*9010*/  @!P0 BRA `(.L_x_190) ;  /* 0x0000000400588947 */ /* 0x000fea0003800000 */
[----:B------:R-:W-:-:S04]  /*9020*/  LOP3.LUT R7, R7, 0x2, RZ, 0xfc, !PT ;  /* 0x0000000207077812 */ /* 0x000fc800078efcff */
[----:B------:R-:W-:-:S13]  /*9030*/  ISETP.NE.AND P0, PT, R7, 0x3, PT ;  /* 0x000000030700780c */ /* 0x000fda0003f05270 */
[----:B------:R-:W-:Y:S05]  /*9040*/  @!P0 BRA `(.L_x_191) ;  /* 0x0000000000048947 */ /* 0x000fea0003800000 */
[----:B------:R-:W-:Y:S01]  /*9050*/  BPT.TRAP 0x1 ;  /* 0x000000040000795c */ /* 0x000fe20000300000 */
.L_x_191:
[----:B------:R-:W0:Y:S01]  /*9060*/  S2R R3, SR_CgaCtaId ;  /* 0x0000000000037919 */ /* 0x000e220000008800 */
[----:B------:R-:W-:Y:S02]  /*9070*/  MOV R0, 0x400 ;  /* 0x0000040000007802 */ /* 0x000fe40000000f00 */
[----:B------:R-:W-:Y:S02]  /*9080*/  SHF.L.U32 R2, R12, 0x1f, RZ ;  /* 0x0000001f0c027819 */ /* 0x000fe400000006ff */
[----:B0-----:R-:W-:-:S05]  /*9090*/  LEA R0, R3, R0, 0x18 ;  /* 0x0000000003007211 */ /* 0x001fca00078ec0ff */
[----:B------:R-:W-:-:S04]  /*90a0*/  VIADD R0, R0, 0x48 ;  /* 0x0000004800007836 */ /* 0x000fc80000000000 */
[C---:B------:R-:W-:Y:S02]  /*90b0*/  IMAD R5, R13.reuse, 0x8, R0 ;  /* 0x000000080d057824 */ /* 0x040fe400078e0200 */
[----:B------:R-:W-:Y:S02]  /*90c0*/  VIADD R13, R13, 0x1 ;  /* 0x000000010d0d7836 */ /* 0x000fe40000000000 */
[----:B------:R-:W0:Y:S03]  /*90d0*/  SYNCS.PHASECHK.TRANS64.TRYWAIT P0, [R5+URZ], R2 ;  /* 0x00000002050075a7 */ /* 0x000e26000800017f */
[----:B------:R-:W-:-:S04]  /*90e0*/  ISETP.NE.AND P1, PT, R13, 0x9, PT ;  /* 0x000000090d00780c */ /* 0x000fc80003f25270 */
[----:B------:R-:W-:Y:S02]  /*90f0*/  SEL R3, RZ, 0x1, P1 ;  /* 0x00000001ff037807 */ /* 0x000fe40000800000 */
[----:B------:R-:W-:Y:S02]  /*9100*/  SEL R13, R13, RZ, P1 ;  /* 0x000000ff0d0d7207 */ /* 0x000fe40000800000 */
[----:B------:R-:W-:-:S03]  /*9110*/  LOP3.LUT R12, R12, R3, RZ, 0x3c, !PT ;  /* 0x000000030c0c7212 */ /* 0x000fc600078e3cff */
[----:B------:R-:W-:Y:S01]  /*9120*/  IMAD R7, R13, 0x8, R0 ;  /* 0x000000080d077824 */ /* 0x000fe200078e0200 */
[----:B------:R-:W-:Y:S01]  /*9130*/  SHF.L.U32 R4, R12, 0x1f, RZ ;  /* 0x0000001f0c047819 */ /* 0x000fe200000006ff */
[----:B0-----:R-:W-:Y:S06]  /*9140*/  @!P0 BRA `(.L_x_192) ;  /* 0x0000000400cc8947 */ /* 0x001fec0003800000 */
.L_x_210:
[----:B------:R-:W1:Y:S01]  /*9150*/  SYNCS.PHASECHK.TRANS64.TRYWAIT P0, [R7+URZ], R4 ;  /* 0x00000004070075a7 */ /* 0x000e62000800017f */
[----:B0-----:R-:W-:-:S05]  /*9160*/  VIADD R2, R13, 0x1 ;  /* 0x000000010d027836 */ /* 0x001fca0000000000 */
[----:B------:R-:W-:-:S04]  /*9170*/  ISETP.NE.AND P1, PT, R2, 0x9, PT ;  /* 0x000000090200780c */ /* 0x000fc80003f25270 */
[----:B------:R-:W-:Y:S02]  /*9180*/  SEL R3, RZ, 0x1, P1 ;  /* 0x00000001ff037807 */ /* 0x000fe40000800000 */
[----:B------:R-:W-:Y:S02]  /*9190*/  SEL R9, R2, RZ, P1 ;  /* 0x000000ff02097207 */ /* 0x000fe40000800000 */
[----:B------:R-:W-:-:S03]  /*91a0*/  LOP3.LUT R12, R12, R3, RZ, 0x3c, !PT ;  /* 0x000000030c0c7212 */ /* 0x000fc600078e3cff */
[----:B------:R-:W-:Y:S01]  /*91b0*/  IMAD R6, R9, 0x8, R0 ;  /* 0x0000000809067824 */ /* 0x000fe200078e0200 */
[----:B------:R-:W-:Y:S01]  /*91c0*/  SHF.L.U32 R5, R12, 0x1f, RZ ;  /* 0x0000001f0c057819 */ /* 0x000fe200000006ff */
[----:B-1----:R-:W-:Y:S06]  /*91d0*/  @!P0 BRA `(.L_x_193) ;  /* 0x0000000400bc8947 */ /* 0x002fec0003800000 */
.L_x_211:
[----:B------:R-:W1:Y:S01]  /*91e0*/  SYNCS.PHASECHK.TRANS64.TRYWAIT P0, [R6+URZ], R5 ;  /* 0x00000005060075a7 */ /* 0x000e62000800017f */
[----:B------:R-:W-:-:S05]  /*91f0*/  VIADD R2, R9, 0x1 ;  /* 0x0000000109027836 */ /* 0x000fca0000000000 */
[----:B------:R-:W-:-:S04]  /*9200*/  ISETP.NE.AND P1, PT, R2, 0x9, PT ;  /* 0x000000090200780c */ /* 0x000fc80003f25270 */
[----:B------:R-:W-:Y:S02]  /*9210*/  SEL R3, RZ, 0x1, P1 ;  /* 0x00000001ff037807 */ /* 0x000fe40000800000 */
[----:B0-----:R-:W-:Y:S02]  /*9220*/  SEL R7, R2, RZ, P1 ;  /* 0x000000ff02077207 */ /* 0x001fe40000800000 */
[----:B------:R-:W-:-:S03]  /*9230*/  LOP3.LUT R12, R12, R3, RZ, 0x3c, !PT ;  /* 0x000000030c0c7212 */ /* 0x000fc600078e3cff */
[----:B------:R-:W-:Y:S01]  /*9240*/  IMAD R9, R7, 0x8, R0 ;  /* 0x0000000807097824 */ /* 0x000fe200078e0200 */
[----:B------:R-:W-:Y:S01]  /*9250*/  SHF.L.U32 R4, R12, 0x1f, RZ ;  /* 0x0000001f0c047819 */ /* 0x000fe200000006ff */
[----:B-1----:R-:W-:Y:S06]  /*9260*/  @!P0 BRA `(.L_x_194) ;  /* 0x0000000400ac8947 */ /* 0x002fec0003800000 */
.L_x_212:
[----:B------:R-:W1:Y:S01]  /*9270*/  SYNCS.PHASECHK.TRANS64.TRYWAIT P0, [R9+URZ], R4 ;  /* 0x00000004090075a7 */ /* 0x000e62000800017f */
[----:B------:R-:W-:-:S05]  /*9280*/  VIADD R2, R7, 0x1 ;  /* 0x0000000107027836 */ /* 0x000fca0000000000 */
[----:B------:R-:W-:-:S04]  /*9290*/  ISETP.NE.AND P1, PT, R2, 0x9, PT ;  /* 0x000000090200780c */ /* 0x000fc80003f25270 */
[----:B------:R-:W-:Y:S02]  /*92a0*/  SEL R3, RZ, 0x1, P1 ;  /* 0x00000001ff037807 */ /* 0x000fe40000800000 */
[----:B------:R-:W-:Y:S02]  /*92b0*/  SEL R7, R2, RZ, P1 ;  /* 0x000000ff02077207 */ /* 0x000fe40000800000 */
[----:B------:R-:W-:-:S03]  /*92c0*/  LOP3.LUT R12, R12, R3, RZ, 0x3c, !PT ;  /* 0x000000030c0c7212 */ /* 0x000fc600078e3cff */
[----:B0-----:R-:W-:Y:S01]  /*92d0*/  IMAD R6, R7, 0x8, R0 ;  /* 0x0000000807067824 */ /* 0x001fe200078e0200 */
[----:B------:R-:W-:Y:S01]  /*92e0*/  SHF.L.U32 R5, R12, 0x1f, RZ ;  /* 0x0000001f0c057819 */ /* 0x000fe200000006ff */
[----:B-1----:R-:W-:Y:S06]  /*92f0*/  @!P0 BRA `(.L_x_195) ;  /* 0x00000004009c8947 */ /* 0x002fec0003800000 */
.L_x_213:
        /* <DEDUP_REMOVED lines=9> */
.L_x_214:
[----:B------:R-:W1:Y:S01]  /*9390*/  SYNCS.PHASECHK.TRANS64.TRYWAIT P0, [R9+URZ], R4 ;  /* 0x00000004090075a7 */ /* 0x000e62000800017f */
[----:B------:R-:W-:-:S05]  /*93a0*/  VIADD R2, R7, 0x1 ;  /* 0x0000000107027836 */ /* 0x000fca0000000000 */
[----:B------:R-:W-:-:S04]  /*93b0*/  ISETP.NE.AND P1, PT, R2, 0x9, PT ;  /* 0x000000090200780c */ /* 0x000fc80003f25270 */
[----:B------:R-:W-:Y:S02]  /*93c0*/  SEL R3, RZ, 0x1, P1 ;  /* 0x00000001ff037807 */ /* 0x000fe40000800000 */
[----:B------:R-:W-:Y:S02]  /*93d0*/  SEL R7, R2, RZ, P1 ;  /* 0x000000ff02077207 */ /* 0x000fe40000800000 */
[----:B------:R-:W-:-:S03]  /*93e0*/  LOP3.LUT R12, R12, R3, RZ, 0x3c, !PT ;  /* 0x000000030c0c7212 */ /* 0x000fc600078e3cff */
[----:B------:R-:W-:Y:S01]  /*93f0*/  IMAD R8, R7, 0x8, R0 ;  /* 0x0000000807087824 */ /* 0x000fe200078e0200 */
[----:B0-----:R-:W-:Y:S01]  /*9400*/  SHF.L.U32 R5, R12, 0x1f, RZ ;  /* 0x0000001f0c057819 */ /* 0x001fe200000006ff */
[----:B-1----:R-:W-:Y:S06]  /*9410*/  @!P0 BRA `(.L_x_197) ;  /* 0x00000004007c8947 */ /* 0x002fec0003800000 */
.L_x_215:
[----:B------:R-:W1:Y:S01]  /*9420*/  SYNCS.PHASECHK.TRANS64.TRYWAIT P0, [R8+URZ], R5 ;  /* 0x00000005080075a7 */ /* 0x000e62000800017f */
[----:B------:R-:W-:-:S05]  /*9430*/  VIADD R2, R7, 0x1 ;  /* 0x0000000107027836 */ /* 0x000fca0000000000 */
[----:B------:R-:W-:-:S04]  /*9440*/  ISETP.NE.AND P1, PT, R2, 0x9, PT ;  /* 0x000000090200780c */ /* 0x000fc80003f25270 */
[----:B------:R-:W-:Y:S02]  /*9450*/  SEL R3, RZ, 0x1, P1 ;  /* 0x00000001ff037807 */ /* 0x000fe40000800000 */
[----:B------:R-:W-:Y:S02]  /*9460*/  SEL R7, R2, RZ, P1 ;  /* 0x000000ff02077207 */ /* 0x000fe40000800000 */
[----:B0-----:R-:W-:-:S03]  /*9470*/  LOP3.LUT R9, R12, R3, RZ, 0x3c, !PT ;  /* 0x000000030c097212 */ /* 0x001fc600078e3cff */
[----:B------:R-:W-:Y:S01]  /*9480*/  IMAD R11, R7, 0x8, R0 ;  /* 0x00000008070b7824 */ /* 0x000fe200078e0200 */
[----:B------:R-:W-:Y:S01]  /*9490*/  SHF.L.U32 R6, R9, 0x1f, RZ ;  /* 0x0000001f09067819 */ /* 0x000fe200000006ff */
[----:B-1----:R-:W-:Y:S06]  /*94a0*/  @!P0 BRA `(.L_x_198) ;  /* 0x00000004006c8947 */ /* 0x002fec0003800000 */
.L_x_216:
[----:B------:R-:W1:Y:S01]  /*94b0*/  SYNCS.PHASECHK.TRANS64.TRYWAIT P0, [R11+URZ], R6 ;  /* 0x000000060b0075a7 */ /* 0x000e62000800017f */
[----:B------:R-:W-:-:S05]  /*94c0*/  VIADD R2, R7, 0x1 ;  /* 0x0000000107027836 */ /* 0x000fca0000000000 */
[----:B------:R-:W-:-:S04]  /*94d0*/  ISETP.NE.AND P1, PT, R2, 0x9, PT ;  /* 0x000000090200780c */ /* 0x000fc80003f25270 */
[----:B------:R-:W-:Y:S02]  /*94e0*/  SEL R4, RZ, 0x1, P1 ;  /* 0x00000001ff047807 */ /* 0x000fe40000800000 */
[----:B------:R-:W-:Y:S02]  /*94f0*/  SEL R3, R2, RZ, P1 ;  /* 0x000000ff02037207 */ /* 0x000fe40000800000 */
[----:B------:R-:W-:Y:S01]  /*9500*/  LOP3.LUT R4, R9, R4, RZ, 0x3c, !PT ;  /* 0x0000000409047212 */ /* 0x000fe200078e3cff */
[----:B-1----:R-:W-:Y:S06]  /*9510*/  @!P0 BRA `(.L_x_199) ;  /* 0x0000000400648947 */ /* 0x002fec0003800000 */
.L_x_217:
[----:B------:R-:W-:Y:S01]  /*9520*/  IMAD R3, R3, 0x8, R0 ;  /* 0x0000000803037824 */ /* 0x000fe200078e0200 */
[----:B------:R-:W-:-:S07]  /*9530*/  SHF.L.U32 R0, R4, 0x1f, RZ ;  /* 0x0000001f04007819 */ /* 0x000fce00000006ff */
.L_x_200:
[----:B--2---:R2:W3:Y:S02]  /*9540*/  SYNCS.PHASECHK.TRANS64.TRYWAIT P0, [R3+URZ], R0 ;  /* 0x00000000030075a7 */ /* 0x0044e4000800017f */
[----:B---3--:R-:W-:Y:S05]  /*9550*/  @!P0 NANOSLEEP.SYNCS 0x989680 ;  /* 0x009896800000895d */ /* 0x008fea0003900000 */
[----:B------:R-:W3:Y:S02]  /*9560*/  @!P0 SYNCS.PHASECHK.TRANS64 P0, [R3+URZ], R0 ;  /* 0x00000000030085a7 */ /* 0x000ee4000800007f */
[----:B---3--:R-:W-:Y:S05]  /*9570*/  @!P0 BRA `(.L_x_200) ;  /* 0xfffffffc00f08947 */ /* 0x008fea000383ffff */
.L_x_190:
[----:B------:R-:W-:Y:S05]  /*9580*/  BSYNC B0 ;  /* 0x0000000000007941 */ /* 0x000fea0003800000 */
.L_x_189:
[----:B------:R-:W-:Y:S05]  /*9590*/  EXIT ;  /* 0x000000000000794d */ /* 0x000fea0003800000 */
.L_x_20:
[----:B0-----:R-:W-:-:S04]  /*95a0*/  IMAD.U32 R18, RZ, RZ, UR11 ;  /* 0x0000000bff127e24 */ /* 0x001fc8000f8e00ff */
[----:B------:R0:W1:Y:S03]  /*95b0*/  SYNCS.PHASECHK.TRANS64.TRYWAIT P1, [R18+URZ+-0x8], R17 ;  /* 0xfffff811120075a7 */ /* 0x000066000802017f */
[----:B-1----:R-:W-:Y:S05]  /*95c0*/  @!P1 NANOSLEEP.SYNCS 0x989680 ;  /* 0x009896800000995d */ /* 0x002fea0003900000 */
[----:B------:R-:W1:Y:S02]  /*95d0*/  @!P1 SYNCS.PHASECHK.TRANS64 P1, [R18+URZ+-0x8], R17 ;  /* 0xfffff811120095a7 */ /* 0x000e64000802007f */
[----:B-1----:R-:W-:Y:S05]  /*95e0*/  @!P1 BRA `(.L_x_20) ;  /* 0xfffffffc00ec9947 */ /* 0x002fea000383ffff */
[----:B------:R-:W-:Y:S05]  /*95f0*/  BRA `(.L_x_201) ;  /* 0xffffff8000387947 */ /* 0x000fea000383ffff */
.L_x_25:
[----:B-1----:R-:W-:-:S04]  /*9600*/  IMAD.U32 R18, RZ, RZ, UR6 ;  /* 0x00000006ff127e24 */ /* 0x002fc8000f8e00ff */
[----:B------:R1:W4:Y:S03]  /*9610*/  SYNCS.PHASECHK.TRANS64.TRYWAIT P1, [R18+URZ], R17 ;  /* 0x00000011120075a7 */ /* 0x000326000802017f */
[----:B----4-:R-:W-:Y:S05]  /*9620*/  @!P1 NANOSLEEP.SYNCS 0x989680 ;  /* 0x009896800000995d */ /* 0x010fea0003900000 */
[----:B------:R-:W4:Y:S02]  /*9630*/  @!P1 SYNCS.PHASECHK.TRANS64 P1, [R18+URZ], R17 ;  /* 0x00000011120095a7 */ /* 0x000f24000802007f */
[----:B----4-:R-:W-:Y:S05]  /*9640*/  @!P1 BRA `(.L_x_25) ;  /* 0xfffffffc00ec9947 */ /* 0x010fea000383ffff */
[----:B------:R-:W-:Y:S05]  /*9650*/  BRA `(.L_x_24) ;  /* 0xffffff8400647947 */ /* 0x000fea000383ffff */
.L_x_31:
[----:B-1----:R-:W-:-:S04]  /*9660*/  IMAD.U32 R21, RZ, RZ, UR16 ;  /* 0x00000010ff157e24 */ /* 0x002fc8000f8e00ff */
[----:B------:R1:W4:Y:S03]  /*9670*/  SYNCS.PHASECHK.TRANS64.TRYWAIT P1, [R21+URZ], R20 ;  /* 0x00000014150075a7 */ /* 0x000326000802017f */
[----:B----4-:R-:W-:Y:S05]  /*9680*/  @!P1 NANOSLEEP.SYNCS 0x989680 ;  /* 0x009896800000995d */ /* 0x010fea0003900000 */
[----:B------:R-:W4:Y:S02]  /*9690*/  @!P1 SYNCS.PHASECHK.TRANS64 P1, [R21+URZ], R20 ;  /* 0x00000014150095a7 */ /* 0x000f24000802007f */
[----:B----4-:R-:W-:Y:S05]  /*96a0*/  @!P1 BRA `(.L_x_31) ;  /* 0xfffffffc00ec9947 */ /* 0x010fea000383ffff */
[----:B------:R-:W-:Y:S05]  /*96b0*/  BRA `(.L_x_30) ;  /* 0xffffff8c00cc7947 */ /* 0x000fea000383ffff */
.L_x_39:
[----:B01--4-:R-:W-:-:S04]  /*96c0*/  IMAD.U32 R19, RZ, RZ, UR11 ;  /* 0x0000000bff137e24 */ /* 0x013fc8000f8e00ff */
[----:B------:R0:W1:Y:S03]  /*96d0*/  SYNCS.PHASECHK.TRANS64.TRYWAIT P1, [R19+URZ+0x8], R18 ;  /* 0x00000812130075a7 */ /* 0x000066000802017f */
[----:B-1----:R-:W-:Y:S05]  /*96e0*/  @!P1 NANOSLEEP.SYNCS 0x989680 ;  /* 0x009896800000995d */ /* 0x002fea0003900000 */
[----:B------:R-:W1:Y:S02]  /*96f0*/  @!P1 SYNCS.PHASECHK.TRANS64 P1, [R19+URZ+0x8], R18 ;  /* 0x00000812130095a7 */ /* 0x000e64000802007f */
[----:B-1----:R-:W-:Y:S05]  /*9700*/  @!P1 BRA `(.L_x_39) ;  /* 0xfffffffc00ec9947 */ /* 0x002fea000383ffff */
[----:B------:R-:W-:Y:S05]  /*9710*/  BRA `(.L_x_202) ;  /* 0xffffff9c00607947 */ /* 0x000fea000383ffff */
.L_x_176:
[----:B------:R-:W-:Y:S01]  /*9720*/  BSSY B1, `(.L_x_203) ;  /* 0x0000006000017945 */ /* 0x000fe20003800000 */
[----:B------:R-:W-:-:S07]  /*9730*/  IMAD.MOV.U32 R10, RZ, RZ, -0x1 ;  /* 0xffffffffff0a7424 */ /* 0x000fce00078e00ff */
[----:B------:R-:W-:Y:S05]  /*9740*/  WARPSYNC.COLLECTIVE R10, `(.L_x_204) ;  /* 0x000000000a0c7348 */ /* 0x000fea0003c00000 */
[----:B------:R-:W-:Y:S02]  /*9750*/  ELECT P1, UR62, PT ;  /* 0x00000000003e782f */ /* 0x000fe40003820000 */
[----:B------:R-:W-:Y:S01]  /*9760*/  MOV R10, UR62 ;  /* 0x0000003e000a7c02 */ /* 0x000fe20008000f00 */
[----:B------:R-:W-:Y:S10]  /*9770*/  ENDCOLLECTIVE ;  /* 0x000000000000791b */ /* 0x000ff40003800000 */
.L_x_204:
[----:B------:R-:W-:Y:S05]  /*9780*/  BSYNC B1 ;  /* 0x0000000000017941 */ /* 0x000fea0003800000 */
.L_x_203:
[----:B------:R-:W-:Y:S05]  /*9790*/  BRA `(.L_x_205) ;  /* 0xffffffec00487947 */ /* 0x000fea000383ffff */
.L_x_179:
[----:B0-----:R0:W1:Y:S02]  /*97a0*/  SYNCS.PHASECHK.TRANS64.TRYWAIT P1, [R19+URZ+0x48], R10 ;  /* 0x0000480a130075a7 */ /* 0x001064000802017f */
[----:B-1----:R-:W-:Y:S05]  /*97b0*/  @!P1 NANOSLEEP.SYNCS 0x989680 ;  /* 0x009896800000995d */ /* 0x002fea0003900000 */
[----:B------:R-:W1:Y:S02]  /*97c0*/  @!P1 SYNCS.PHASECHK.TRANS64 P1, [R19+URZ+0x48], R10 ;  /* 0x0000480a130095a7 */ /* 0x000e64000802007f */
[----:B-1----:R-:W-:Y:S05]  /*97d0*/  @!P1 BRA `(.L_x_179) ;  /* 0xfffffffc00f09947 */ /* 0x002fea000383ffff */
[----:B------:R-:W-:Y:S05]  /*97e0*/  BRA `(.L_x_206) ;  /* 0xffffffec00847947 */ /* 0x000fea000383ffff */
.L_x_188:
[----:B------:R-:W-:Y:S01]  /*97f0*/  BSSY B0, `(.L_x_207) ;  /* 0x0000006000007945 */ /* 0x000fe20003800000 */
[----:B------:R-:W-:-:S07]  /*9800*/  IMAD.MOV.U32 R10, RZ, RZ, -0x1 ;  /* 0xffffffffff0a7424 */ /* 0x000fce00078e00ff */
[----:B------:R-:W-:Y:S05]  /*9810*/  WARPSYNC.COLLECTIVE R10, `(.L_x_208) ;  /* 0x000000000a0c7348 */ /* 0x000fea0003c00000 */
[----:B------:R-:W-:Y:S02]  /*9820*/  ELECT P1, UR62, PT ;  /* 0x00000000003e782f */ /* 0x000fe40003820000 */
[----:B------:R-:W-:Y:S01]  /*9830*/  MOV R10, UR62 ;  /* 0x0000003e000a7c02 */ /* 0x000fe20008000f00 */
[----:B------:R-:W-:Y:S10]  /*9840*/  ENDCOLLECTIVE ;  /* 0x000000000000791b */ /* 0x000ff40003800000 */
.L_x_208:
[----:B------:R-:W-:Y:S05]  /*9850*/  BSYNC B0 ;  /* 0x0000000000007941 */ /* 0x000fea0003800000 */
.L_x_207:
[----:B------:R-:W-:Y:S01]  /*9860*/  PLOP3.LUT P0, PT, P1, PT, PT, 0x80, 0x0 ;  /* 0x000000000000781c */ /* 0x000fe20000f0f070 */
[----:B------:R-:W-:-:S12]  /*9870*/  BRA `(.L_x_209) ;  /* 0xfffffff400e07947 */ /* 0x000fd8000383ffff */
.L_x_192:
[----:B0-----:R0:W1:Y:S02]  /*9880*/  SYNCS.PHASECHK.TRANS64.TRYWAIT P0, [R5+URZ], R2 ;  /* 0x00000002050075a7 */ /* 0x001064000800017f */
[----:B-1----:R-:W-:Y:S05]  /*9890*/  @!P0 NANOSLEEP.SYNCS 0x989680 ;  /* 0x009896800000895d */ /* 0x002fea0003900000 */
[----:B------:R-:W1:Y:S02]  /*98a0*/  @!P0 SYNCS.PHASECHK.TRANS64 P0, [R5+URZ], R2 ;  /* 0x00000002050085a7 */ /* 0x000e64000800007f */
[----:B-1----:R-:W-:Y:S05]  /*98b0*/  @!P0 BRA `(.L_x_192) ;  /* 0xfffffffc00f08947 */ /* 0x002fea000383ffff */
[----:B------:R-:W-:Y:S05]  /*98c0*/  BRA `(.L_x_210) ;  /* 0xfffffff800207947 */ /* 0x000fea000383ffff */
.L_x_193:
[----:B0-----:R0:W1:Y:S02]  /*98d0*/  SYNCS.PHASECHK.TRANS64.TRYWAIT P0, [R7+URZ], R4 ;  /* 0x00000004070075a7 */ /* 0x001064000800017f */
[----:B-1----:R-:W-:Y:S05]  /*98e0*/  @!P0 NANOSLEEP.SYNCS 0x989680 ;  /* 0x009896800000895d */ /* 0x002fea0003900000 */
[----:B------:R-:W1:Y:S02]  /*98f0*/  @!P0 SYNCS.PHASECHK.TRANS64 P0, [R7+URZ], R4 ;  /* 0x00000004070085a7 */ /* 0x000e64000800007f */
[----:B-1----:R-:W-:Y:S05]  /*9900*/  @!P0 BRA `(.L_x_193) ;  /* 0xfffffffc00f08947 */ /* 0x002fea000383ffff */
[----:B------:R-:W-:Y:S05]  /*9910*/  BRA `(.L_x_211) ;  /* 0xfffffff800307947 */ /* 0x000fea000383ffff */
.L_x_194:
[----:B0-----:R0:W1:Y:S02]  /*9920*/  SYNCS.PHASECHK.TRANS64.TRYWAIT P0, [R6+URZ], R5 ;  /* 0x00000005060075a7 */ /* 0x001064000800017f */
[----:B-1----:R-:W-:Y:S05]  /*9930*/  @!P0 NANOSLEEP.SYNCS 0x989680 ;  /* 0x009896800000895d */ /* 0x002fea0003900000 */
[----:B------:R-:W1:Y:S02]  /*9940*/  @!P0 SYNCS.PHASECHK.TRANS64 P0, [R6+URZ], R5 ;  /* 0x00000005060085a7 */ /* 0x000e64000800007f */
[----:B-1----:R-:W-:Y:S05]  /*9950*/  @!P0 BRA `(.L_x_194) ;  /* 0xfffffffc00f08947 */ /* 0x002fea000383ffff */
[----:B------:R-:W-:Y:S05]  /*9960*/  BRA `(.L_x_212) ;  /* 0xfffffff800407947 */ /* 0x000fea000383ffff */
.L_x_195:
[----:B0-----:R0:W1:Y:S02]  /*9970*/  SYNCS.PHASECHK.TRANS64.TRYWAIT P0, [R9+URZ], R4 ;  /* 0x00000004090075a7 */ /* 0x001064000800017f */
[----:B-1----:R-:W-:Y:S05]  /*9980*/  @!P0 NANOSLEEP.SYNCS 0x989680 ;  /* 0x009896800000895d */ /* 0x002fea0003900000 */
[----:B------:R-:W1:Y:S02]  /*9990*/  @!P0 SYNCS.PHASECHK.TRANS64 P0, [R9+URZ], R4 ;  /* 0x00000004090085a7 */ /* 0x000e64000800007f */
[----:B-1----:R-:W-:Y:S05]  /*99a0*/  @!P0 BRA `(.L_x_195) ;  /* 0xfffffffc00f08947 */ /* 0x002fea000383ffff */
[----:B------:R-:W-:Y:S05]  /*99b0*/  BRA `(.L_x_213) ;  /* 0xfffffff800507947 */ /* 0x000fea000383ffff */
.L_x_196:
[----:B0-----:R0:W1:Y:S02]  /*99c0*/  SYNCS.PHASECHK.TRANS64.TRYWAIT P0, [R6+URZ], R5 ;  /* 0x00000005060075a7 */ /* 0x001064000800017f */
[----:B-1----:R-:W-:Y:S05]  /*99d0*/  @!P0 NANOSLEEP.SYNCS 0x989680 ;  /* 0x009896800000895d */ /* 0x002fea0003900000 */
[----:B------:R-:W1:Y:S02]  /*99e0*/  @!P0 SYNCS.PHASECHK.TRANS64 P0, [R6+URZ], R5 ;  /* 0x00000005060085a7 */ /* 0x000e64000800007f */
[----:B-1----:R-:W-:Y:S05]  /*99f0*/  @!P0 BRA `(.L_x_196) ;  /* 0xfffffffc00f08947 */ /* 0x002fea000383ffff */
[----:B------:R-:W-:Y:S05]  /*9a00*/  BRA `(.L_x_214) ;  /* 0xfffffff800607947 */ /* 0x000fea000383ffff */
.L_x_197:
[----:B0-----:R0:W1:Y:S02]  /*9a10*/  SYNCS.PHASECHK.TRANS64.TRYWAIT P0, [R9+URZ], R4 ;  /* 0x00000004090075a7 */ /* 0x001064000800017f */
[----:B-1----:R-:W-:Y:S05]  /*9a20*/  @!P0 NANOSLEEP.SYNCS 0x989680 ;  /* 0x009896800000895d */ /* 0x002fea0003900000 */
[----:B------:R-:W1:Y:S02]  /*9a30*/  @!P0 SYNCS.PHASECHK.TRANS64 P0, [R9+URZ], R4 ;  /* 0x00000004090085a7 */ /* 0x000e64000800007f */
[----:B-1----:R-:W-:Y:S05]  /*9a40*/  @!P0 BRA `(.L_x_197) ;  /* 0xfffffffc00f08947 */ /* 0x002fea000383ffff */
[----:B------:R-:W-:Y:S05]  /*9a50*/  BRA `(.L_x_215) ;  /* 0xfffffff800707947 */ /* 0x000fea000383ffff */
.L_x_198:
[----:B0-----:R0:W1:Y:S02]  /*9a60*/  SYNCS.PHASECHK.TRANS64.TRYWAIT P0, [R8+URZ], R5 ;  /* 0x00000005080075a7 */ /* 0x001064000800017f */
[----:B-1----:R-:W-:Y:S05]  /*9a70*/  @!P0 NANOSLEEP.SYNCS 0x989680 ;  /* 0x009896800000895d */ /* 0x002fea0003900000 */
[----:B------:R-:W1:Y:S02]  /*9a80*/  @!P0 SYNCS.PHASECHK.TRANS64 P0, [R8+URZ], R5 ;  /* 0x00000005080085a7 */ /* 0x000e64000800007f */
[----:B-1----:R-:W-:Y:S05]  /*9a90*/  @!P0 BRA `(.L_x_198) ;  /* 0xfffffffc00f08947 */ /* 0x002fea000383ffff */
[----:B------:R-:W-:Y:S05]  /*9aa0*/  BRA `(.L_x_216) ;  /* 0xfffffff800807947 */ /* 0x000fea000383ffff */
.L_x_199:
[----:B-1----:R1:W2:Y:S02]  /*9ab0*/  SYNCS.PHASECHK.TRANS64.TRYWAIT P0, [R11+URZ], R6 ;  /* 0x000000060b0075a7 */ /* 0x0022a4000800017f */
[----:B--2---:R-:W-:Y:S05]  /*9ac0*/  @!P0 NANOSLEEP.SYNCS 0x989680 ;  /* 0x009896800000895d */ /* 0x004fea0003900000 */
[----:B------:R-:W2:Y:S02]  /*9ad0*/  @!P0 SYNCS.PHASECHK.TRANS64 P0, [R11+URZ], R6 ;  /* 0x000000060b0085a7 */ /* 0x000ea4000800007f */
[----:B--2---:R-:W-:Y:S05]  /*9ae0*/  @!P0 BRA `(.L_x_199) ;  /* 0xfffffffc00f08947 */ /* 0x004fea000383ffff */
[----:B------:R-:W-:Y:S05]  /*9af0*/  BRA `(.L_x_217) ;  /* 0xfffffff800887947 */ /* 0x000fea000383ffff */
.L_x_218:
[----:B------:R-:W-:-:S00]  /*9b00*/  BRA `(.L_x_218) ;  /* 0xfffffffc00fc7947 */ /* 0x000fc0000383ffff */
[----:B------:R-:W-:-:S00]  /*9b10*/  NOP ;  /* 0x0000000000007918 */ /* 0x000fc00000000000 */
        /* <DEDUP_REMOVED lines=14> */
.L_x_219:


//--------------------- .nv.shared._ZN7cutlass13device_kernelINS_4gemm6kernel13GemmUniversalIN4cute5tupleIJiiiiEEENS1_10collective13CollectiveMmaINS1_37MainloopSm90TmaGmmaWarpSpecializedFP8ILi9ENS5_IJNS4_1CILi1EEENSA_ILi2EEESB_EEENS1_32KernelTmaWarpSpecializedPingpongEEENS5_IJNSA_ILi64EEENSA_ILi128EEESH_EEENS_12float_e4m3_tENS5_IJlSB_lEEESJ_SK_NS4_8TiledMMAINS4_8MMA_AtomIJNS4_4SM904GMMA31MMA_64x128x32_F32E4M3E4M3_SS_TNILNSO_7ScaleInE1ELSQ_1EEEEEENS4_6LayoutINS5_IJSB_SB_SB_EEENS5_IJNSA_ILi0EEESV_SV_EEEEENS5_IJNS4_10UnderscoreESY_SY_EEEEENS4_23SM90_TMA_LOAD_MULTICASTENS4_14ComposedLayoutINS4_7SwizzleILi3ELi4ELi3EEENS4_18smem_ptr_flag_bitsILi8EEENST_INS5_IJNSA_ILi8EEESH_EEENS5_IJSH_SB_EEEEEEEvNS4_8identityENS4_13SM90_TMA_LOADES1B_vS1C_EENS_8epilogue10collective6detail29Sm90TmaWarpSpecializedAdapterINS1G_15DefaultEpilogueISJ_SK_SK_NS1F_6thread17LinearCombinationISJ_Li1EffLNS1K_9ScaleType4KindE0ELNS_15FloatRoundStyleE2ESJ_EENS1_15EpilogueDefaultEEEEEvvEEEEvNT_6ParamsE --------------------------
	.section	.nv.shared._ZN7cutlass13device_kernelINS_4gemm6kernel13GemmUniversalIN4cute5tupleIJiiiiEEENS1_10collective13CollectiveMmaINS1_37MainloopSm90TmaGmmaWarpSpecializedFP8ILi9ENS5_IJNS4_1CILi1EEENSA_ILi2EEESB_EEENS1_32KernelTmaWarpSpecializedPingpongEEENS5_IJNSA_ILi64EEENSA_ILi128EEESH_EEENS_12float_e4m3_tENS5_IJlSB_lEEESJ_SK_NS4_8TiledMMAINS4_8MMA_AtomIJNS4_4SM904GMMA31MMA_64x128x32_F32E4M3E4M3_SS_TNILNSO_7ScaleInE1ELSQ_1EEEEEENS4_6LayoutINS5_IJSB_SB_SB_EEENS5_IJNSA_ILi0EEESV_SV_EEEEENS5_IJNS4_10UnderscoreESY_SY_EEEEENS4_23SM90_TMA_LOAD_MULTICASTENS4_14ComposedLayoutINS4_7SwizzleILi3ELi4ELi3EEENS4_18smem_ptr_flag_bitsILi8EEENST_INS5_IJNSA_ILi8EEESH_EEENS5_IJSH_SB_EEEEEEEvNS4_8identityENS4_13SM90_TMA_LOADES1B_vS1C_EENS_8epilogue10collective6detail29Sm90TmaWarpSpecializedAdapterINS1G_15DefaultEpilogueISJ_SK_SK_NS1F_6thread17LinearCombinationISJ_Li1EffLNS1K_9ScaleType4KindE0ELNS_15FloatRoundStyleE2ESJ_EENS1_15EpilogueDefaultEEEEEvvEEEEvNT_6ParamsE,"aw",@nobits
	.sectionflags	@""
	.align	16
	.zero		1024


//--------------------- .nv.shared.reserved.0     --------------------------
	.section	.nv.shared.reserved.0,"aw",@nobits
	.weak		__nv_reservedSMEM_offset_0_alias
	.size		__nv_reservedSMEM_offset_0_alias, 0, 0
	.other		__nv_reservedSMEM_offset_0_alias,@"STO_CUDA_RESERVED_SHARED STV_DEFAULT"
__nv_reservedSMEM_offset_0_alias:
	.zero		0


//--------------------- .nv.global                --------------------------
	.section	.nv.global,"aw",@nobits
.nv.global:
	.type		_ZN40_INTERNAL_0777893e_4_k_cu_06fb58bc_270874cute1_E,@object
	.size		_ZN40_INTERNAL_0777893e_4_k_cu_06fb58bc_270874cute1_E,(_ZN40_INTERNAL_0777893e_4_k_cu_06fb58bc_270874cuda3std3__45__cpo6cbeginE - _ZN40_INTERNAL_0777893e_4_k_cu_06fb58bc_270874cute1_E)
_ZN40_INTERNAL_0777893e_4_k_cu_06fb58bc_270874cute1_E:
	.zero		1
	.type		_ZN40_INTERNAL_0777893e_4_k_cu_06fb58bc_270874cuda3std3__45__cpo6cbeginE,@object
	.size		_ZN40_INTERNAL_0777893e_4_k_cu_06fb58bc_270874cuda3std3__45__cpo6cbeginE,(_ZN40_INTERNAL_0777893e_4_k_cu_06fb58bc_270874cuda3std3__48in_placeE - _ZN40_INTERNAL_0777893e_4_k_cu_06fb58bc_270874cuda3std3__45__cpo6cbeginE)
_ZN40_INTERNAL_0777893e_4_k_cu_06fb58bc_270874cuda3std3__45__cpo6cbeginE:
	.zero		1
	.type		_ZN40_INTERNAL_0777893e_4_k_cu_06fb58bc_270874cuda3std3__48in_placeE,@object
	.size		_ZN40_INTERNAL_0777893e_4_k_cu_06fb58bc_270874cuda3std3__48in_placeE,(_ZN40_INTERNAL_0777893e_4_k_cu_06fb58bc_270874cuda3std6ranges3__45__cpo9iter_moveE - _ZN40_INTERNAL_0777893e_4_k_cu_06fb58bc_270874cuda3std3__48in_placeE)
_ZN40_INTERNAL_0777893e_4_k_cu_06fb58bc_270874cuda3std3__48in_placeE:
	.zero		1
	.type		_ZN40_INTERNAL_0777893e_4_k_cu_06fb58bc_270874cuda3std6ranges3__45__cpo9iter_moveE,@object
	.size		_ZN40_INTERNAL_0777893e_4_k_cu_06fb58bc_270874cuda3std6ranges3__45__cpo9iter_moveE,(_ZN40_INTERNAL_0777893e_4_k_cu_06fb58bc_270874cuda3std3__45__cpo5beginE - _ZN40_INTERNAL_0777893e_4_k_cu_06fb58bc_270874cuda3std6ranges3__45__cpo9iter_moveE)
_ZN40_INTERNAL_0777893e_4_k_cu_06fb58bc_270874cuda3std6ranges3__45__cpo9iter_moveE:
	.zero		1
	.type		_ZN40_INTERNAL_0777893e_4_k_cu_06fb58bc_270874cuda3std3__45__cpo5beginE,@object
	.size		_ZN40_INTERNAL_0777893e_4_k_cu_06fb58bc_270874cuda3std3__45__cpo5beginE,(_ZN40_INTERNAL_0777893e_4_k_cu_06fb58bc_270874cuda3std3__442_GLOBAL__N__0777893e_4_k_cu_06fb58bc_270876ignoreE - _ZN40_INTERNAL_0777893e_4_k_cu_06fb58bc_270874cuda3std3__45__cpo5beginE)
_ZN40_INTERNAL_0777893e_4_k_cu_06fb58bc_270874cuda3std3__45__cpo5beginE:
	.zero		1
	.type		_ZN40_INTERNAL_0777893e_4_k_cu_06fb58bc_270874cuda3std3__442_GLOBAL__N__0777893e_4_k_cu_06fb58bc_270876ignoreE,@object
	.size		_ZN40_INTERNAL_0777893e_4_k_cu_06fb58bc_270874cuda3std3__442_GLOBAL__N__0777893e_4_k_cu_06fb58bc_270876ignoreE,(_ZN40_INTERNAL_0777893e_4_k_cu_06fb58bc_270874cute7productE - _ZN40_INTERNAL_0777893e_4_k_cu_06fb58bc_270874cuda3std3__442_GLOBAL__N__0777893e_4_k_cu_06fb58bc_270876ignoreE)
_ZN40_INTERNAL_0777893e_4_k_cu_06fb58bc_270874cuda3std3__442_GLOBAL__N__0777893e_4_k_cu_06fb58bc_270876ignoreE:
	.zero		1
	.type		_ZN40_INTERNAL_0777893e_4_k_cu_06fb58bc_270874cute7productE,@object
	.size		_ZN40_INTERNAL_0777893e_4_k_cu_06fb58bc_270874cute7productE,(_ZN40_INTERNAL_0777893e_4_k_cu_06fb58bc_270874cuda3std3__45__cpo3endE - _ZN40_INTERNAL_0777893e_4_k_cu_06fb58bc_270874cute7productE)
_ZN40_INTERNAL_0777893e_4_k_cu_06fb58bc_270874cute7productE:
	.zero		1
	.type		_ZN40_INTERNAL_0777893e_4_k_cu_06fb58bc_270874cuda3std3__45__cpo3endE,@object
	.size		_ZN40_INTERNAL_0777893e_4_k_cu_06fb58bc_270874cuda3std3__45__cpo3endE,(_ZN40_INTERNAL_0777893e_4_k_cu_06fb58bc_270874cuda3std3__419piecewise_constructE - _ZN40_INTERNAL_0777893e_4_k_cu_06fb58bc_270874cuda3std3__45__cpo3endE)
_ZN40_INTERNAL_0777893e_4_k_cu_06fb58bc_270874cuda3std3__45__cpo3endE:
	.zero		1
	.type		_ZN40_INTERNAL_0777893e_4_k_cu_06fb58bc_270874cuda3std3__419piecewise_constructE,@object
	.size		_ZN40_INTERNAL_0777893e_4_k_cu_06fb58bc_270874cuda3std3__419piecewise_constructE,(_ZN40_INTERNAL_0777893e_4_k_cu_06fb58bc_270874cuda3std3__45__cpo4cendE - _ZN40_INTERNAL_0777893e_4_k_cu_06fb58bc_270874cuda3std3__419piecewise_constructE)
_ZN40_INTERNAL_0777893e_4_k_cu_06fb58bc_270874cuda3std3__419piecewise_constructE:
	.zero		1
	.type		_ZN40_INTERNAL_0777893e_4_k_cu_06fb58bc_270874cuda3std3__45__cpo4cendE,@object
	.size		_ZN40_INTERNAL_0777893e_4_k_cu_06fb58bc_270874cuda3std3__45__cpo4cendE,(_ZN40_INTERNAL_0777893e_4_k_cu_06fb58bc_270874cuda3std6ranges3__45__cpo4swapE - _ZN40_INTERNAL_0777893e_4_k_cu_06fb58bc_270874cuda3std3__45__cpo4cendE)
_ZN40_INTERNAL_0777893e_4_k_cu_06fb58bc_270874cuda3std3__45__cpo4cendE:
	.zero		1
	.type		_ZN40_INTERNAL_0777893e_4_k_cu_06fb58bc_270874cuda3std6ranges3__45__cpo4swapE,@object
	.size		_ZN40_INTERNAL_0777893e_4_k_cu_06fb58bc_270874cuda3std6ranges3__45__cpo4swapE,(.L_7 - _ZN40_INTERNAL_0777893e_4_k_cu_06fb58bc_270874cuda3std6ranges3__45__cpo4swapE)
_ZN40_INTERNAL_0777893e_4_k_cu_06fb58bc_270874cuda3std6ranges3__45__cpo4swapE:
	.zero		1
.L_7:


//--------------------- .nv.constant0._ZN7cutlass13device_kernelINS_4gemm6kernel13GemmUniversalIN4cute5tupleIJiiiiEEENS1_10collective13CollectiveMmaINS1_37MainloopSm90TmaGmmaWarpSpecializedFP8ILi9ENS5_IJNS4_1CILi1EEENSA_ILi2EEESB_EEENS1_32KernelTmaWarpSpecializedPingpongEEENS5_IJNSA_ILi64EEENSA_ILi128EEESH_EEENS_12float_e4m3_tENS5_IJlSB_lEEESJ_SK_NS4_8TiledMMAINS4_8MMA_AtomIJNS4_4SM904GMMA31MMA_64x128x32_F32E4M3E4M3_SS_TNILNSO_7ScaleInE1ELSQ_1EEEEEENS4_6LayoutINS5_IJSB_SB_SB_EEENS5_IJNSA_ILi0EEESV_SV_EEEEENS5_IJNS4_10UnderscoreESY_SY_EEEEENS4_23SM90_TMA_LOAD_MULTICASTENS4_14ComposedLayoutINS4_7SwizzleILi3ELi4ELi3EEENS4_18smem_ptr_flag_bitsILi8EEENST_INS5_IJNSA_ILi8EEESH_EEENS5_IJSH_SB_EEEEEEEvNS4_8identityENS4_13SM90_TMA_LOADES1B_vS1C_EENS_8epilogue10collective6detail29Sm90TmaWarpSpecializedAdapterINS1G_15DefaultEpilogueISJ_SK_SK_NS1F_6thread17LinearCombinationISJ_Li1EffLNS1K_9ScaleType4KindE0ELNS_15FloatRoundStyleE2ESJ_EENS1_15EpilogueDefaultEEEEEvvEEEEvNT_6ParamsE --------------------------
	.section	.nv.constant0._ZN7cutlass13device_kernelINS_4gemm6kernel13GemmUniversalIN4cute5tupleIJiiiiEEENS1_10collective13CollectiveMmaINS1_37MainloopSm90TmaGmmaWarpSpecializedFP8ILi9ENS5_IJNS4_1CILi1EEENSA_ILi2EEESB_EEENS1_32KernelTmaWarpSpecializedPingpongEEENS5_IJNSA_ILi64EEENSA_ILi128EEESH_EEENS_12float_e4m3_tENS5_IJlSB_lEEESJ_SK_NS4_8TiledMMAINS4_8MMA_AtomIJNS4_4SM904GMMA31MMA_64x128x32_F32E4M3E4M3_SS_TNILNSO_7ScaleInE1ELSQ_1EEEEEENS4_6LayoutINS5_IJSB_SB_SB_EEENS5_IJNSA_ILi0EEESV_SV_EEEEENS5_IJNS4_10UnderscoreESY_SY_EEEEENS4_23SM90_TMA_LOAD_MULTICASTENS4_14ComposedLayoutINS4_7SwizzleILi3ELi4ELi3EEENS4_18smem_ptr_flag_bitsILi8EEENST_INS5_IJNSA_ILi8EEESH_EEENS5_IJSH_SB_EEEEEEEvNS4_8identityENS4_13SM90_TMA_LOADES1B_vS1C_EENS_8epilogue10collective6detail29Sm90TmaWarpSpecializedAdapterINS1G_15DefaultEpilogueISJ_SK_SK_NS1F_6thread17LinearCombinationISJ_Li1EffLNS1K_9ScaleType4KindE0ELNS_15FloatRoundStyleE2ESJ_EENS1_15EpilogueDefaultEEEEEvvEEEEvNT_6ParamsE,"a",@progbits
	.sectionflags	@""
	.align	4
.nv.constant0._ZN7cutlass13device_kernelINS_4gemm6kernel13GemmUniversalIN4cute5tupleIJiiiiEEENS1_10collective13CollectiveMmaINS1_37MainloopSm90TmaGmmaWarpSpecializedFP8ILi9ENS5_IJNS4_1CILi1EEENSA_ILi2EEESB_EEENS1_32KernelTmaWarpSpecializedPingpongEEENS5_IJNSA_ILi64EEENSA_ILi128EEESH_EEENS_12float_e4m3_tENS5_IJlSB_lEEESJ_SK_NS4_8TiledMMAINS4_8MMA_AtomIJNS4_4SM904GMMA31MMA_64x128x32_F32E4M3E4M3_SS_TNILNSO_7ScaleInE1ELSQ_1EEEEEENS4_6LayoutINS5_IJSB_SB_SB_EEENS5_IJNSA_ILi0EEESV_SV_EEEEENS5_IJNS4_10UnderscoreESY_SY_EEEEENS4_23SM90_TMA_LOAD_MULTICASTENS4_14ComposedLayoutINS4_7SwizzleILi3ELi4ELi3EEENS4_18smem_ptr_flag_bitsILi8EEENST_INS5_IJNSA_ILi8EEESH_EEENS5_IJSH_SB_EEEEEEEvNS4_8identityENS4_13SM90_TMA_LOADES1B_vS1C_EENS_8epilogue10collective6detail29Sm90TmaWarpSpecializedAdapterINS1G_15DefaultEpilogueISJ_SK_SK_NS1F_6thread17LinearCombinationISJ_Li1EffLNS1K_9ScaleType4KindE0ELNS_15FloatRoundStyleE2ESJ_EENS1_15EpilogueDefaultEEEEEvvEEEEvNT_6ParamsE:
	.zero		1664


//--------------------- SYMBOLS --------------------------

	.type		.nv.reservedSmem.offset0,@object
	.size		.nv.reservedSmem.offset0,0x4
